//
// Generated by NVIDIA NVVM Compiler
//
// Compiler Build ID: CL-36424714
// Cuda compilation tools, release 13.0, V13.0.88
// Based on NVVM 20.0.0
//

.version 9.0
.target sm_100
.address_size 64

	// .globl	_Z11count_gramsPiS_iii
.extern .shared .align 16 .b8 array[];

.visible .entry _Z11count_gramsPiS_iii(
	.param .u64 .ptr .align 1 _Z11count_gramsPiS_iii_param_0,
	.param .u64 .ptr .align 1 _Z11count_gramsPiS_iii_param_1,
	.param .u32 _Z11count_gramsPiS_iii_param_2,
	.param .u32 _Z11count_gramsPiS_iii_param_3,
	.param .u32 _Z11count_gramsPiS_iii_param_4
)
{
	.reg .pred 	%p<81>;
	.reg .b32 	%r<468>;
	.reg .b64 	%rd<23>;

	ld.param.u64 	%rd3, [_Z11count_gramsPiS_iii_param_0];
	ld.param.u64 	%rd4, [_Z11count_gramsPiS_iii_param_1];
	ld.param.u32 	%r167, [_Z11count_gramsPiS_iii_param_2];
	ld.param.u32 	%r168, [_Z11count_gramsPiS_iii_param_3];
	ld.param.u32 	%r169, [_Z11count_gramsPiS_iii_param_4];
	cvta.to.global.u64 	%rd1, %rd3;
	cvta.to.global.u64 	%rd2, %rd4;
	shr.u32 	%r170, %r168, 31;
	add.s32 	%r171, %r168, %r170;
	shr.s32 	%r1, %r171, 1;
	mov.u32 	%r467, %tid.x;
	setp.ge.s32 	%p1, %r467, %r1;
	@%p1 bra 	$L__BB0_7;
	shl.b32 	%r172, %r1, 2;
	mov.u32 	%r173, array;
	add.s32 	%r3, %r173, %r172;
	mov.u32 	%r4, %ntid.x;
	add.s32 	%r174, %r467, %r4;
	max.u32 	%r175, %r1, %r174;
	setp.lt.u32 	%p2, %r174, %r1;
	selp.u32 	%r176, 1, 0, %p2;
	add.s32 	%r177, %r174, %r176;
	sub.s32 	%r178, %r175, %r177;
	div.u32 	%r179, %r178, %r4;
	add.s32 	%r5, %r179, %r176;
	and.b32  	%r180, %r5, 3;
	setp.eq.s32 	%p3, %r180, 3;
	mov.u32 	%r391, %r467;
	@%p3 bra 	$L__BB0_4;
	add.s32 	%r182, %r5, 1;
	and.b32  	%r6, %r182, 3;
	mov.b32 	%r390, 0;
	mov.u32 	%r391, %r467;
$L__BB0_3:
	.pragma "nounroll";
	shl.b32 	%r183, %r391, 2;
	add.s32 	%r185, %r173, %r183;
	st.shared.u32 	[%r185], %r391;
	add.s32 	%r186, %r3, %r183;
	mov.b32 	%r187, 0;
	st.shared.u32 	[%r186], %r187;
	add.s32 	%r391, %r391, %r4;
	add.s32 	%r390, %r390, 1;
	setp.ne.s32 	%p4, %r390, %r6;
	@%p4 bra 	$L__BB0_3;
$L__BB0_4:
	setp.lt.u32 	%p5, %r5, 3;
	@%p5 bra 	$L__BB0_7;
	shl.b32 	%r194, %r4, 2;
$L__BB0_6:
	shl.b32 	%r188, %r391, 2;
	add.s32 	%r190, %r173, %r188;
	st.shared.u32 	[%r190], %r391;
	add.s32 	%r191, %r3, %r188;
	mov.b32 	%r192, 0;
	st.shared.u32 	[%r191], %r192;
	add.s32 	%r193, %r391, %r4;
	add.s32 	%r195, %r190, %r194;
	st.shared.u32 	[%r195], %r193;
	add.s32 	%r196, %r191, %r194;
	st.shared.u32 	[%r196], %r192;
	add.s32 	%r197, %r193, %r4;
	add.s32 	%r198, %r195, %r194;
	st.shared.u32 	[%r198], %r197;
	add.s32 	%r199, %r196, %r194;
	st.shared.u32 	[%r199], %r192;
	add.s32 	%r200, %r197, %r4;
	add.s32 	%r201, %r198, %r194;
	st.shared.u32 	[%r201], %r200;
	add.s32 	%r202, %r199, %r194;
	st.shared.u32 	[%r202], %r192;
	add.s32 	%r391, %r200, %r4;
	setp.lt.s32 	%p6, %r391, %r1;
	@%p6 bra 	$L__BB0_6;
$L__BB0_7:
	bar.sync 	0;
	mov.u32 	%r203, %ctaid.x;
	mov.u32 	%r14, %ntid.x;
	mad.lo.s32 	%r427, %r203, %r14, %r467;
	sub.s32 	%r16, %r169, %r167;
	setp.gt.s32 	%p7, %r427, %r16;
	@%p7 bra 	$L__BB0_123;
	setp.lt.s32 	%p8, %r167, 1;
	mov.u32 	%r204, %nctaid.x;
	mul.lo.s32 	%r17, %r204, %r14;
	@%p8 bra 	$L__BB0_77;
	setp.gt.s32 	%p35, %r168, 1;
	@%p35 bra 	$L__BB0_10;
	bra.uni 	$L__BB0_65;
$L__BB0_10:
	add.s32 	%r18, %r1, -1;
	and.b32  	%r19, %r1, 7;
	add.s32 	%r20, %r19, -1;
	and.b32  	%r21, %r1, 3;
	and.b32  	%r22, %r1, 1073741816;
	and.b32  	%r23, %r1, 1;
$L__BB0_11:
	mov.b32 	%r394, 0;
	mov.u32 	%r395, %r394;
$L__BB0_12:
	add.s32 	%r282, %r395, %r427;
	mul.wide.s32 	%rd9, %r282, 4;
	add.s64 	%rd10, %rd1, %rd9;
	ld.global.u32 	%r27, [%rd10];
	setp.eq.s32 	%p44, %r395, 0;
	mov.b32 	%r400, 1;
	@%p44 bra 	$L__BB0_21;
	and.b32  	%r28, %r395, 3;
	setp.lt.u32 	%p45, %r395, 4;
	mov.b32 	%r399, 20;
	@%p45 bra 	$L__BB0_17;
	and.b32  	%r286, %r395, -4;
	neg.s32 	%r396, %r286;
	mov.b32 	%r400, 1;
$L__BB0_15:
	mov.u32 	%r31, %r400;
	mul.lo.s32 	%r400, %r31, 160000;
	add.s32 	%r396, %r396, 4;
	setp.ne.s32 	%p46, %r396, 0;
	@%p46 bra 	$L__BB0_15;
	mul.lo.s32 	%r399, %r31, 3200000;
$L__BB0_17:
	setp.eq.s32 	%p47, %r28, 0;
	@%p47 bra 	$L__BB0_21;
	setp.eq.s32 	%p48, %r28, 1;
	@%p48 bra 	$L__BB0_20;
	setp.eq.s32 	%p49, %r28, 2;
	selp.b32 	%r287, 20, 400, %p49;
	mul.lo.s32 	%r400, %r399, %r287;
	bra.uni 	$L__BB0_21;
$L__BB0_20:
	mov.u32 	%r400, %r399;
$L__BB0_21:
	add.s32 	%r288, %r27, -1;
	mad.lo.s32 	%r394, %r400, %r288, %r394;
	add.s32 	%r395, %r395, 1;
	setp.ne.s32 	%p50, %r395, %r167;
	@%p50 bra 	$L__BB0_12;
	setp.lt.u32 	%p51, %r18, 7;
	mov.b32 	%r403, 0;
	mov.u32 	%r420, %r403;
	@%p51 bra 	$L__BB0_41;
	mov.b32 	%r403, 0;
	mov.u32 	%r402, %r403;
$L__BB0_24:
	.pragma "nounroll";
	shl.b32 	%r292, %r402, 2;
	mov.u32 	%r293, array;
	add.s32 	%r43, %r293, %r292;
	ld.shared.u32 	%r294, [%r43];
	setp.ne.s32 	%p52, %r394, %r294;
	shl.b32 	%r295, %r1, 2;
	add.s32 	%r44, %r43, %r295;
	@%p52 bra 	$L__BB0_26;
	atom.shared.add.u32 	%r297, [%r44], 1;
	mov.b32 	%r403, 1;
$L__BB0_26:
	ld.shared.u32 	%r298, [%r43+4];
	setp.ne.s32 	%p53, %r394, %r298;
	@%p53 bra 	$L__BB0_28;
	atom.shared.add.u32 	%r300, [%r44+4], 1;
	mov.b32 	%r403, 1;
$L__BB0_28:
	ld.shared.u32 	%r301, [%r43+8];
	setp.ne.s32 	%p54, %r394, %r301;
	@%p54 bra 	$L__BB0_30;
	atom.shared.add.u32 	%r303, [%r44+8], 1;
	mov.b32 	%r403, 1;
$L__BB0_30:
	ld.shared.u32 	%r304, [%r43+12];
	setp.ne.s32 	%p55, %r394, %r304;
	@%p55 bra 	$L__BB0_32;
	atom.shared.add.u32 	%r306, [%r44+12], 1;
	mov.b32 	%r403, 1;
$L__BB0_32:
	ld.shared.u32 	%r307, [%r43+16];
	setp.ne.s32 	%p56, %r394, %r307;
	@%p56 bra 	$L__BB0_34;
	atom.shared.add.u32 	%r309, [%r44+16], 1;
	mov.b32 	%r403, 1;
$L__BB0_34:
	ld.shared.u32 	%r310, [%r43+20];
	setp.ne.s32 	%p57, %r394, %r310;
	@%p57 bra 	$L__BB0_36;
	atom.shared.add.u32 	%r312, [%r44+20], 1;
	mov.b32 	%r403, 1;
$L__BB0_36:
	ld.shared.u32 	%r313, [%r43+24];
	setp.ne.s32 	%p58, %r394, %r313;
	@%p58 bra 	$L__BB0_38;
	atom.shared.add.u32 	%r315, [%r44+24], 1;
	mov.b32 	%r403, 1;
$L__BB0_38:
	ld.shared.u32 	%r316, [%r43+28];
	setp.ne.s32 	%p59, %r394, %r316;
	@%p59 bra 	$L__BB0_40;
	atom.shared.add.u32 	%r318, [%r44+28], 1;
	mov.b32 	%r403, 1;
$L__BB0_40:
	add.s32 	%r402, %r402, 8;
	setp.ne.s32 	%p60, %r402, %r22;
	mov.u32 	%r420, %r22;
	@%p60 bra 	$L__BB0_24;
$L__BB0_41:
	setp.eq.s32 	%p61, %r19, 0;
	@%p61 bra 	$L__BB0_62;
	setp.lt.u32 	%p62, %r20, 3;
	@%p62 bra 	$L__BB0_52;
	shl.b32 	%r320, %r420, 2;
	mov.u32 	%r321, array;
	add.s32 	%r57, %r321, %r320;
	ld.shared.u32 	%r322, [%r57];
	setp.ne.s32 	%p63, %r394, %r322;
	shl.b32 	%r323, %r1, 2;
	add.s32 	%r58, %r57, %r323;
	@%p63 bra 	$L__BB0_45;
	atom.shared.add.u32 	%r325, [%r58], 1;
	mov.b32 	%r403, 1;
$L__BB0_45:
	ld.shared.u32 	%r326, [%r57+4];
	setp.ne.s32 	%p64, %r394, %r326;
	@%p64 bra 	$L__BB0_47;
	atom.shared.add.u32 	%r328, [%r58+4], 1;
	mov.b32 	%r403, 1;
$L__BB0_47:
	ld.shared.u32 	%r329, [%r57+8];
	setp.ne.s32 	%p65, %r394, %r329;
	@%p65 bra 	$L__BB0_49;
	atom.shared.add.u32 	%r331, [%r58+8], 1;
	mov.b32 	%r403, 1;
$L__BB0_49:
	ld.shared.u32 	%r332, [%r57+12];
	setp.ne.s32 	%p66, %r394, %r332;
	@%p66 bra 	$L__BB0_51;
	atom.shared.add.u32 	%r334, [%r58+12], 1;
	mov.b32 	%r403, 1;
$L__BB0_51:
	add.s32 	%r420, %r420, 4;
$L__BB0_52:
	setp.eq.s32 	%p67, %r21, 0;
	@%p67 bra 	$L__BB0_62;
	setp.eq.s32 	%p68, %r21, 1;
	@%p68 bra 	$L__BB0_59;
	shl.b32 	%r336, %r420, 2;
	mov.u32 	%r337, array;
	add.s32 	%r67, %r337, %r336;
	ld.shared.u32 	%r338, [%r67];
	setp.ne.s32 	%p69, %r394, %r338;
	shl.b32 	%r339, %r1, 2;
	add.s32 	%r68, %r67, %r339;
	@%p69 bra 	$L__BB0_56;
	atom.shared.add.u32 	%r341, [%r68], 1;
	mov.b32 	%r403, 1;
$L__BB0_56:
	ld.shared.u32 	%r342, [%r67+4];
	setp.ne.s32 	%p70, %r394, %r342;
	@%p70 bra 	$L__BB0_58;
	atom.shared.add.u32 	%r344, [%r68+4], 1;
	mov.b32 	%r403, 1;
$L__BB0_58:
	add.s32 	%r420, %r420, 2;
$L__BB0_59:
	setp.eq.s32 	%p71, %r23, 0;
	@%p71 bra 	$L__BB0_62;
	shl.b32 	%r345, %r420, 2;
	mov.u32 	%r346, array;
	add.s32 	%r75, %r346, %r345;
	ld.shared.u32 	%r347, [%r75];
	setp.ne.s32 	%p72, %r394, %r347;
	@%p72 bra 	$L__BB0_62;
	shl.b32 	%r349, %r1, 2;
	add.s32 	%r350, %r75, %r349;
	atom.shared.add.u32 	%r351, [%r350], 1;
	mov.b32 	%r403, 1;
$L__BB0_62:
	setp.ne.s32 	%p73, %r403, 0;
	@%p73 bra 	$L__BB0_64;
	mul.wide.s32 	%rd11, %r394, 4;
	add.s64 	%rd12, %rd2, %rd11;
	atom.global.add.u32 	%r352, [%rd12], 1;
$L__BB0_64:
	add.s32 	%r427, %r427, %r17;
	setp.gt.s32 	%p74, %r427, %r16;
	@%p74 bra 	$L__BB0_123;
	bra.uni 	$L__BB0_11;
$L__BB0_65:
	mov.b32 	%r428, 0;
	mov.u32 	%r429, %r428;
$L__BB0_66:
	add.s32 	%r272, %r429, %r427;
	mul.wide.s32 	%rd5, %r272, 4;
	add.s64 	%rd6, %rd1, %rd5;
	ld.global.u32 	%r81, [%rd6];
	setp.eq.s32 	%p36, %r429, 0;
	mov.b32 	%r434, 1;
	@%p36 bra 	$L__BB0_75;
	and.b32  	%r82, %r429, 3;
	setp.lt.u32 	%p37, %r429, 4;
	mov.b32 	%r433, 20;
	@%p37 bra 	$L__BB0_71;
	and.b32  	%r83, %r429, 2147483644;
	mov.b32 	%r431, 0;
	mov.b32 	%r434, 1;
$L__BB0_69:
	mov.u32 	%r84, %r434;
	mul.lo.s32 	%r434, %r84, 160000;
	add.s32 	%r431, %r431, 4;
	setp.ne.s32 	%p38, %r431, %r83;
	@%p38 bra 	$L__BB0_69;
	mul.lo.s32 	%r433, %r84, 3200000;
$L__BB0_71:
	setp.eq.s32 	%p39, %r82, 0;
	@%p39 bra 	$L__BB0_75;
	setp.eq.s32 	%p40, %r82, 1;
	@%p40 bra 	$L__BB0_74;
	setp.eq.s32 	%p41, %r82, 2;
	selp.b32 	%r277, 20, 400, %p41;
	mul.lo.s32 	%r434, %r433, %r277;
	bra.uni 	$L__BB0_75;
$L__BB0_74:
	mov.u32 	%r434, %r433;
$L__BB0_75:
	add.s32 	%r278, %r81, -1;
	mad.lo.s32 	%r428, %r434, %r278, %r428;
	add.s32 	%r429, %r429, 1;
	setp.ne.s32 	%p42, %r429, %r167;
	@%p42 bra 	$L__BB0_66;
	mul.wide.s32 	%rd7, %r428, 4;
	add.s64 	%rd8, %rd2, %rd7;
	atom.global.add.u32 	%r279, [%rd8], 1;
	add.s32 	%r427, %r427, %r17;
	setp.gt.s32 	%p43, %r427, %r16;
	@%p43 bra 	$L__BB0_123;
	bra.uni 	$L__BB0_65;
$L__BB0_77:
	setp.gt.s32 	%p9, %r168, 1;
	@%p9 bra 	$L__BB0_78;
	bra.uni 	$L__BB0_122;
$L__BB0_78:
	add.s32 	%r96, %r1, -1;
	and.b32  	%r97, %r1, 7;
	add.s32 	%r98, %r97, -1;
	and.b32  	%r99, %r1, 3;
	and.b32  	%r100, %r1, 1073741816;
	and.b32  	%r101, %r1, 1;
$L__BB0_79:
	setp.lt.u32 	%p11, %r96, 7;
	mov.b32 	%r438, 0;
	mov.u32 	%r455, %r438;
	@%p11 bra 	$L__BB0_98;
	mov.b32 	%r438, 0;
	mov.u32 	%r437, %r438;
$L__BB0_81:
	.pragma "nounroll";
	shl.b32 	%r209, %r437, 2;
	mov.u32 	%r210, array;
	add.s32 	%r105, %r210, %r209;
	ld.shared.u32 	%r211, [%r105];
	setp.ne.s32 	%p12, %r211, 0;
	shl.b32 	%r212, %r1, 2;
	add.s32 	%r106, %r105, %r212;
	@%p12 bra 	$L__BB0_83;
	atom.shared.add.u32 	%r214, [%r106], 1;
	mov.b32 	%r438, 1;
$L__BB0_83:
	ld.shared.u32 	%r215, [%r105+4];
	setp.ne.s32 	%p13, %r215, 0;
	@%p13 bra 	$L__BB0_85;
	atom.shared.add.u32 	%r217, [%r106+4], 1;
	mov.b32 	%r438, 1;
$L__BB0_85:
	ld.shared.u32 	%r218, [%r105+8];
	setp.ne.s32 	%p14, %r218, 0;
	@%p14 bra 	$L__BB0_87;
	atom.shared.add.u32 	%r220, [%r106+8], 1;
	mov.b32 	%r438, 1;
$L__BB0_87:
	ld.shared.u32 	%r221, [%r105+12];
	setp.ne.s32 	%p15, %r221, 0;
	@%p15 bra 	$L__BB0_89;
	atom.shared.add.u32 	%r223, [%r106+12], 1;
	mov.b32 	%r438, 1;
$L__BB0_89:
	ld.shared.u32 	%r224, [%r105+16];
	setp.ne.s32 	%p16, %r224, 0;
	@%p16 bra 	$L__BB0_91;
	atom.shared.add.u32 	%r226, [%r106+16], 1;
	mov.b32 	%r438, 1;
$L__BB0_91:
	ld.shared.u32 	%r227, [%r105+20];
	setp.ne.s32 	%p17, %r227, 0;
	@%p17 bra 	$L__BB0_93;
	atom.shared.add.u32 	%r229, [%r106+20], 1;
	mov.b32 	%r438, 1;
$L__BB0_93:
	ld.shared.u32 	%r230, [%r105+24];
	setp.ne.s32 	%p18, %r230, 0;
	@%p18 bra 	$L__BB0_95;
	atom.shared.add.u32 	%r232, [%r106+24], 1;
	mov.b32 	%r438, 1;
$L__BB0_95:
	ld.shared.u32 	%r233, [%r105+28];
	setp.ne.s32 	%p19, %r233, 0;
	@%p19 bra 	$L__BB0_97;
	atom.shared.add.u32 	%r235, [%r106+28], 1;
	mov.b32 	%r438, 1;
$L__BB0_97:
	add.s32 	%r437, %r437, 8;
	setp.ne.s32 	%p20, %r437, %r100;
	mov.u32 	%r455, %r100;
	@%p20 bra 	$L__BB0_81;
$L__BB0_98:
	setp.eq.s32 	%p21, %r97, 0;
	@%p21 bra 	$L__BB0_119;
	setp.lt.u32 	%p22, %r98, 3;
	@%p22 bra 	$L__BB0_109;
	shl.b32 	%r237, %r455, 2;
	mov.u32 	%r238, array;
	add.s32 	%r119, %r238, %r237;
	ld.shared.u32 	%r239, [%r119];
	setp.ne.s32 	%p23, %r239, 0;
	shl.b32 	%r240, %r1, 2;
	add.s32 	%r120, %r119, %r240;
	@%p23 bra 	$L__BB0_102;
	atom.shared.add.u32 	%r242, [%r120], 1;
	mov.b32 	%r438, 1;
$L__BB0_102:
	ld.shared.u32 	%r243, [%r119+4];
	setp.ne.s32 	%p24, %r243, 0;
	@%p24 bra 	$L__BB0_104;
	atom.shared.add.u32 	%r245, [%r120+4], 1;
	mov.b32 	%r438, 1;
$L__BB0_104:
	ld.shared.u32 	%r246, [%r119+8];
	setp.ne.s32 	%p25, %r246, 0;
	@%p25 bra 	$L__BB0_106;
	atom.shared.add.u32 	%r248, [%r120+8], 1;
	mov.b32 	%r438, 1;
$L__BB0_106:
	ld.shared.u32 	%r249, [%r119+12];
	setp.ne.s32 	%p26, %r249, 0;
	@%p26 bra 	$L__BB0_108;
	atom.shared.add.u32 	%r251, [%r120+12], 1;
	mov.b32 	%r438, 1;
$L__BB0_108:
	add.s32 	%r455, %r455, 4;
$L__BB0_109:
	setp.eq.s32 	%p27, %r99, 0;
	@%p27 bra 	$L__BB0_119;
	setp.eq.s32 	%p28, %r99, 1;
	@%p28 bra 	$L__BB0_116;
	shl.b32 	%r253, %r455, 2;
	mov.u32 	%r254, array;
	add.s32 	%r129, %r254, %r253;
	ld.shared.u32 	%r255, [%r129];
	setp.ne.s32 	%p29, %r255, 0;
	shl.b32 	%r256, %r1, 2;
	add.s32 	%r130, %r129, %r256;
	@%p29 bra 	$L__BB0_113;
	atom.shared.add.u32 	%r258, [%r130], 1;
	mov.b32 	%r438, 1;
$L__BB0_113:
	ld.shared.u32 	%r259, [%r129+4];
	setp.ne.s32 	%p30, %r259, 0;
	@%p30 bra 	$L__BB0_115;
	atom.shared.add.u32 	%r261, [%r130+4], 1;
	mov.b32 	%r438, 1;
$L__BB0_115:
	add.s32 	%r455, %r455, 2;
$L__BB0_116:
	setp.eq.s32 	%p31, %r101, 0;
	@%p31 bra 	$L__BB0_119;
	shl.b32 	%r262, %r455, 2;
	mov.u32 	%r263, array;
	add.s32 	%r137, %r263, %r262;
	ld.shared.u32 	%r264, [%r137];
	setp.ne.s32 	%p32, %r264, 0;
	@%p32 bra 	$L__BB0_119;
	shl.b32 	%r266, %r1, 2;
	add.s32 	%r267, %r137, %r266;
	atom.shared.add.u32 	%r268, [%r267], 1;
	mov.b32 	%r438, 1;
$L__BB0_119:
	setp.ne.s32 	%p33, %r438, 0;
	@%p33 bra 	$L__BB0_121;
	atom.global.add.u32 	%r269, [%rd2], 1;
$L__BB0_121:
	add.s32 	%r427, %r427, %r17;
	setp.gt.s32 	%p34, %r427, %r16;
	@%p34 bra 	$L__BB0_123;
	bra.uni 	$L__BB0_79;
$L__BB0_122:
	atom.global.add.u32 	%r205, [%rd2], 1;
	add.s32 	%r427, %r427, %r17;
	setp.le.s32 	%p10, %r427, %r16;
	@%p10 bra 	$L__BB0_122;
$L__BB0_123:
	setp.ge.s32 	%p75, %r467, %r1;
	bar.sync 	0;
	@%p75 bra 	$L__BB0_130;
	add.s32 	%r353, %r467, %r14;
	max.s32 	%r354, %r1, %r353;
	setp.lt.s32 	%p76, %r353, %r1;
	selp.u32 	%r355, 1, 0, %p76;
	add.s32 	%r356, %r353, %r355;
	sub.s32 	%r357, %r354, %r356;
	div.u32 	%r358, %r357, %r14;
	add.s32 	%r142, %r358, %r355;
	and.b32  	%r359, %r142, 3;
	setp.eq.s32 	%p77, %r359, 3;
	@%p77 bra 	$L__BB0_127;
	add.s32 	%r360, %r142, 1;
	and.b32  	%r361, %r360, 3;
	shl.b32 	%r362, %r467, 2;
	mov.u32 	%r363, array;
	add.s32 	%r464, %r363, %r362;
	shl.b32 	%r144, %r14, 2;
	shl.b32 	%r145, %r1, 2;
	neg.s32 	%r463, %r361;
	mad.lo.s32 	%r467, %r14, %r361, %r467;
$L__BB0_126:
	.pragma "nounroll";
	add.s32 	%r364, %r464, %r145;
	ld.shared.u32 	%r365, [%r364];
	ld.shared.u32 	%r366, [%r464];
	mul.wide.s32 	%rd13, %r366, 4;
	add.s64 	%rd14, %rd2, %rd13;
	st.global.u32 	[%rd14], %r365;
	add.s32 	%r464, %r464, %r144;
	add.s32 	%r463, %r463, 1;
	setp.ne.s32 	%p78, %r463, 0;
	@%p78 bra 	$L__BB0_126;
$L__BB0_127:
	setp.lt.u32 	%p79, %r142, 3;
	@%p79 bra 	$L__BB0_130;
	shl.b32 	%r153, %r14, 2;
	shl.b32 	%r154, %r467, 2;
	add.s32 	%r155, %r153, %r154;
	shl.b32 	%r156, %r14, 4;
	shl.b32 	%r368, %r14, 3;
	add.s32 	%r157, %r368, %r154;
	mul.lo.s32 	%r369, %r14, 12;
	add.s32 	%r158, %r369, %r154;
	shl.b32 	%r370, %r1, 2;
	add.s32 	%r159, %r155, %r370;
	add.s32 	%r160, %r157, %r370;
	add.s32 	%r371, %r467, %r1;
	shl.b32 	%r372, %r371, 2;
	add.s32 	%r161, %r369, %r372;
	add.s32 	%r162, %r154, %r370;
	mov.u32 	%r466, array;
$L__BB0_129:
	add.s32 	%r373, %r466, %r162;
	ld.shared.u32 	%r374, [%r373];
	add.s32 	%r375, %r466, %r154;
	ld.shared.u32 	%r376, [%r375];
	mul.wide.s32 	%rd15, %r376, 4;
	add.s64 	%rd16, %rd2, %rd15;
	st.global.u32 	[%rd16], %r374;
	add.s32 	%r377, %r466, %r159;
	ld.shared.u32 	%r378, [%r377];
	add.s32 	%r379, %r466, %r155;
	ld.shared.u32 	%r380, [%r379];
	mul.wide.s32 	%rd17, %r380, 4;
	add.s64 	%rd18, %rd2, %rd17;
	st.global.u32 	[%rd18], %r378;
	add.s32 	%r381, %r466, %r160;
	ld.shared.u32 	%r382, [%r381];
	add.s32 	%r383, %r466, %r157;
	ld.shared.u32 	%r384, [%r383];
	mul.wide.s32 	%rd19, %r384, 4;
	add.s64 	%rd20, %rd2, %rd19;
	st.global.u32 	[%rd20], %r382;
	add.s32 	%r385, %r466, %r161;
	ld.shared.u32 	%r386, [%r385];
	add.s32 	%r387, %r466, %r158;
	ld.shared.u32 	%r388, [%r387];
	mul.wide.s32 	%rd21, %r388, 4;
	add.s64 	%rd22, %rd2, %rd21;
	st.global.u32 	[%rd22], %r386;
	add.s32 	%r467, %r467, %r153;
	add.s32 	%r466, %r466, %r156;
	setp.lt.s32 	%p80, %r467, %r1;
	@%p80 bra 	$L__BB0_129;
$L__BB0_130:
	ret;

}


// ===== COMPILED SASS (sm_100) =====

	.target	sm_100

	.elftype	@"ET_EXEC"


//--------------------- .note.nv.tkinfo           --------------------------
	.section	.note.nv.tkinfo,"",@"SHT_NOTE"
	.sectionflags	@"SHF_NOTE_NV_TKINFO"
	.tkinfo
        /*0018*/ 	.word	0x00000002
        /*0030*/ 	.string	""
        /*0030*/ 	.string	"ptxas"
        /*0030*/ 	.string	"Cuda compilation tools, release 13.0, V13.0.88"
        /*0030*/ 	.string	"Build cuda_13.0.r13.0/compiler.36424714_0"
        /*0030*/ 	.string	"-arch sm_100 -m 64 "



//--------------------- .note.nv.cuinfo           --------------------------
	.section	.note.nv.cuinfo,"",@"SHT_NOTE"
	.sectionflags	@"SHF_NOTE_NV_CUINFO"
        /*0018*/ 	.short	0x0002
        /*001a*/ 	.short	0x0064
        /*001c*/ 	.short	0x0082
	.zero		2


//--------------------- .nv.info                  --------------------------
	.section	.nv.info,"",@"SHT_CUDA_INFO"
	.align	4


	//----- nvinfo : EIATTR_REGCOUNT
	.align		4
        /*0000*/ 	.byte	0x04, 0x2f
        /*0002*/ 	.short	(.L_1 - .L_0)
	.align		4
.L_0:
        /*0004*/ 	.word	index@(_Z11count_gramsPiS_iii)
        /*0008*/ 	.word	0x00000020


	//----- nvinfo : EIATTR_FRAME_SIZE
	.align		4
.L_1:
        /*000c*/ 	.byte	0x04, 0x11
        /*000e*/ 	.short	(.L_3 - .L_2)
	.align		4
.L_2:
        /*0010*/ 	.word	index@(_Z11count_gramsPiS_iii)
        /*0014*/ 	.word	0x00000000


	//----- nvinfo : EIATTR_MIN_STACK_SIZE
	.align		4
.L_3:
        /*0018*/ 	.byte	0x04, 0x12
        /*001a*/ 	.short	(.L_5 - .L_4)
	.align		4
.L_4:
        /*001c*/ 	.word	index@(_Z11count_gramsPiS_iii)
        /*0020*/ 	.word	0x00000000
.L_5:


//--------------------- .nv.compat                --------------------------
	.section	.nv.compat,"",@"SHT_CUDA_COMPAT_INFO"
	.align	4
        /*0000*/ 	.byte	0x02, 0x09, 0x00, 0x00, 0x02, 0x02, 0x01, 0x00, 0x02, 0x05, 0x05, 0x00, 0x03, 0x07, 0x01, 0x01
        /*0010*/ 	.byte	0x02, 0x03, 0x00, 0x00, 0x02, 0x06, 0x01, 0x00, 0x04, 0x0b, 0x08, 0x00, 0x09, 0x00, 0x00, 0x00
        /*0020*/ 	.byte	0x00, 0x00, 0x00, 0x00


//--------------------- .nv.info._Z11count_gramsPiS_iii --------------------------
	.section	.nv.info._Z11count_gramsPiS_iii,"",@"SHT_CUDA_INFO"
	.sectionflags	@""
	.align	4


	//----- nvinfo : EIATTR_CUDA_API_VERSION
	.align		4
        /*0000*/ 	.byte	0x04, 0x37
        /*0002*/ 	.short	(.L_7 - .L_6)
.L_6:
        /*0004*/ 	.word	0x00000082


	//----- nvinfo : EIATTR_KPARAM_INFO
	.align		4
.L_7:
        /*0008*/ 	.byte	0x04, 0x17
        /*000a*/ 	.short	(.L_9 - .L_8)
.L_8:
        /*000c*/ 	.word	0x00000000
        /*0010*/ 	.short	0x0004
        /*0012*/ 	.short	0x0018
        /*0014*/ 	.byte	0x00, 0xf0, 0x11, 0x00


	//----- nvinfo : EIATTR_KPARAM_INFO
	.align		4
.L_9:
        /*0018*/ 	.byte	0x04, 0x17
        /*001a*/ 	.short	(.L_11 - .L_10)
.L_10:
        /*001c*/ 	.word	0x00000000
        /*0020*/ 	.short	0x0003
        /*0022*/ 	.short	0x0014
        /*0024*/ 	.byte	0x00, 0xf0, 0x11, 0x00


	//----- nvinfo : EIATTR_KPARAM_INFO
	.align		4
.L_11:
        /*0028*/ 	.byte	0x04, 0x17
        /*002a*/ 	.short	(.L_13 - .L_12)
.L_12:
        /*002c*/ 	.word	0x00000000
        /*0030*/ 	.short	0x0002
        /*0032*/ 	.short	0x0010
        /*0034*/ 	.byte	0x00, 0xf0, 0x11, 0x00


	//----- nvinfo : EIATTR_KPARAM_INFO
	.align		4
.L_13:
        /*0038*/ 	.byte	0x04, 0x17
        /*003a*/ 	.short	(.L_15 - .L_14)
.L_14:
        /*003c*/ 	.word	0x00000000
        /*0040*/ 	.short	0x0001
        /*0042*/ 	.short	0x0008
        /*0044*/ 	.byte	0x00, 0xf5, 0x21, 0x00


	//----- nvinfo : EIATTR_KPARAM_INFO
	.align		4
.L_15:
        /*0048*/ 	.byte	0x04, 0x17
        /*004a*/ 	.short	(.L_17 - .L_16)
.L_16:
        /*004c*/ 	.word	0x00000000
        /*0050*/ 	.short	0x0000
        /*0052*/ 	.short	0x0000
        /*0054*/ 	.byte	0x00, 0xf5, 0x21, 0x00


	//----- nvinfo : EIATTR_SPARSE_MMA_MASK
	.align		4
.L_17:
        /*0058*/ 	.byte	0x03, 0x50
        /*005a*/ 	.short	0x0000


	//----- nvinfo : EIATTR_MAXREG_COUNT
	.align		4
        /*005c*/ 	.byte	0x03, 0x1b
        /*005e*/ 	.short	0x00ff


	//----- nvinfo : EIATTR_NUM_BARRIERS
	.align		4
        /*0060*/ 	.byte	0x02, 0x4c
        /*0062*/ 	.byte	0x01
	.zero		1


	//----- nvinfo : EIATTR_MERCURY_ISA_VERSION
	.align		4
        /*0064*/ 	.byte	0x03, 0x5f
        /*0066*/ 	.short	0x0101


	//----- nvinfo : EIATTR_INT_WARP_WIDE_INSTR_OFFSETS
	.align		4
        /*0068*/ 	.byte	0x04, 0x31
        /*006a*/ 	.short	(.L_19 - .L_18)


	//   ....[0]....
.L_18:
        /*006c*/ 	.word	0x000018e0


	//   ....[1]....
        /*0070*/ 	.word	0x00002150


	//----- nvinfo : EIATTR_VRC_CTA_INIT_COUNT
	.align		4
.L_19:
        /*0074*/ 	.byte	0x02, 0x4a
	.zero		1
	.zero		1


	//----- nvinfo : EIATTR_EXIT_INSTR_OFFSETS
	.align		4
        /*0078*/ 	.byte	0x04, 0x1c
        /*007a*/ 	.short	(.L_21 - .L_20)


	//   ....[0]....
.L_20:
        /*007c*/ 	.word	0x00002200


	//   ....[1]....
        /*0080*/ 	.word	0x00002510


	//   ....[2]....
        /*0084*/ 	.word	0x000027d0


	//----- nvinfo : EIATTR_INDIRECT_BRANCH_TARGETS
	.align		4
.L_21:
        /*0088*/ 	.byte	0x04, 0x34
        /*008a*/ 	.short	(.L_23 - .L_22)


	//   ....[0]....
.L_22:
        /*008c*/ 	.word	.L_x_92@srel
        /*0090*/ 	.short	0x0
        /*0092*/ 	.short	0x0
        /*0094*/ 	.word	0x3
        /*0098*/ 	.word	.L_x_11@srel
        /*009c*/ 	.word	.L_x_94@srel
        /*00a0*/ 	.word	.L_x_95@srel


	//   ....[1]....
        /*00a4*/ 	.word	.L_x_96@srel
        /*00a8*/ 	.short	0x0
        /*00aa*/ 	.short	0x0
        /*00ac*/ 	.word	0x3
        /*00b0*/ 	.word	.L_x_20@srel
        /*00b4*/ 	.word	.L_x_98@srel
        /*00b8*/ 	.word	.L_x_99@srel


	//----- nvinfo : EIATTR_CRS_STACK_SIZE
	.align		4
.L_23:
        /*00bc*/ 	.byte	0x04, 0x1e
        /*00be*/ 	.short	(.L_25 - .L_24)
.L_24:
        /*00c0*/ 	.word	0x00000000


	//----- nvinfo : EIATTR_CBANK_PARAM_SIZE
	.align		4
.L_25:
        /*00c4*/ 	.byte	0x03, 0x19
        /*00c6*/ 	.short	0x001c


	//----- nvinfo : EIATTR_PARAM_CBANK
	.align		4
        /*00c8*/ 	.byte	0x04, 0x0a
        /*00ca*/ 	.short	(.L_27 - .L_26)
	.align		4
.L_26:
        /*00cc*/ 	.word	index@(.nv.constant0._Z11count_gramsPiS_iii)
        /*00d0*/ 	.short	0x0380
        /*00d2*/ 	.short	0x001c


	//----- nvinfo : EIATTR_SW_WAR
	.align		4
.L_27:
        /*00d4*/ 	.byte	0x04, 0x36
        /*00d6*/ 	.short	(.L_29 - .L_28)
.L_28:
        /*00d8*/ 	.word	0x00000008
.L_29:


//--------------------- .nv.callgraph             --------------------------
	.section	.nv.callgraph,"",@"SHT_CUDA_CALLGRAPH"
	.align	4
	.sectionentsize	8
	.align		4
        /*0000*/ 	.word	0x00000000
	.align		4
        /*0004*/ 	.word	0xffffffff
	.align		4
        /*0008*/ 	.word	0x00000000
	.align		4
        /*000c*/ 	.word	0xfffffffe
	.align		4
        /*0010*/ 	.word	0x00000000
	.align		4
        /*0014*/ 	.word	0xfffffffd
	.align		4
        /*0018*/ 	.word	0x00000000
	.align		4
        /*001c*/ 	.word	0xfffffffc


//--------------------- .nv.constant2._Z11count_gramsPiS_iii --------------------------
	.section	.nv.constant2._Z11count_gramsPiS_iii,"a",@progbits
	.sectionflags	@""
	.align	4
.nv.constant2._Z11count_gramsPiS_iii:
        /*0000*/ 	.byte	0x50, 0x0e, 0x00, 0x00, 0x40, 0x0e, 0x00, 0x00, 0xf0, 0x0d, 0x00, 0x00, 0x90, 0x09, 0x00, 0x00
        /*0010*/ 	.byte	0x80, 0x09, 0x00, 0x00, 0x30, 0x09, 0x00, 0x00


//--------------------- .text._Z11count_gramsPiS_iii --------------------------
	.section	.text._Z11count_gramsPiS_iii,"ax",@progbits
	.align	128
        .global         _Z11count_gramsPiS_iii
        .type           _Z11count_gramsPiS_iii,@function
        .size           _Z11count_gramsPiS_iii,(.L_x_100 - _Z11count_gramsPiS_iii)
        .other          _Z11count_gramsPiS_iii,@"STO_CUDA_ENTRY STV_DEFAULT"
_Z11count_gramsPiS_iii:
.text._Z11count_gramsPiS_iii:
[----:B------:R-:W-:Y:S08]  /*0000*/  LDC R1, c[0x0][0x37c] ;  /* 0x0000df00ff017b82 */ /* 0x000ff00000000800 */
[----:B------:R-:W0:Y:S01]  /*0010*/  LDC R9, c[0x0][0x394] ;  /* 0x0000e500ff097b82 */ /* 0x000e220000000800 */
[----:B------:R-:W1:Y:S01]  /*0020*/  S2R R13, SR_TID.X ;  /* 0x00000000000d7919 */ /* 0x000e620000002100 */
[----:B------:R-:W-:Y:S01]  /*0030*/  BSSY.RECONVERGENT B0, `(.L_x_0) ;  /* 0x000004c000007945 */ /* 0x000fe20003800200 */
[----:B0-----:R-:W-:-:S04]  /*0040*/  LEA.HI R0, R9, R9, RZ, 0x1 ;  /* 0x0000000909007211 */ /* 0x001fc800078f08ff */
[----:B------:R-:W-:-:S04]  /*0050*/  SHF.R.S32.HI R0, RZ, 0x1, R0 ;  /* 0x00000001ff007819 */ /* 0x000fc80000011400 */
[----:B-1----:R-:W-:-:S13]  /*0060*/  ISETP.GE.AND P0, PT, R13, R0, PT ;  /* 0x000000000d00720c */ /* 0x002fda0003f06270 */
[----:B------:R-:W-:Y:S05]  /*0070*/  @P0 BRA `(.L_x_1) ;  /* 0x00000004001c0947 */ /* 0x000fea0003800000 */
[----:B------:R-:W0:Y:S01]  /*0080*/  LDC R2, c[0x0][0x360] ;  /* 0x0000d800ff027b82 */ /* 0x000e220000000800 */
[----:B------:R-:W-:Y:S01]  /*0090*/  BSSY.RECONVERGENT B1, `(.L_x_2) ;  /* 0x000002e000017945 */ /* 0x000fe20003800200 */
[----:B0-----:R-:W0:Y:S01]  /*00a0*/  I2F.U32.RP R8, R2 ;  /* 0x0000000200087306 */ /* 0x001e220000209000 */
[----:B------:R-:W-:Y:S01]  /*00b0*/  IMAD.IADD R3, R13, 0x1, R2 ;  /* 0x000000010d037824 */ /* 0x000fe200078e0202 */
[----:B------:R-:W-:-:S04]  /*00c0*/  ISETP.NE.U32.AND P2, PT, R2, RZ, PT ;  /* 0x000000ff0200720c */ /* 0x000fc80003f45070 */
[----:B------:R-:W-:Y:S02]  /*00d0*/  ISETP.GE.U32.AND P0, PT, R3, R0, PT ;  /* 0x000000000300720c */ /* 0x000fe40003f06070 */
[----:B------:R-:W-:Y:S02]  /*00e0*/  VIMNMX.U32 R6, PT, PT, R0, R3, !PT ;  /* 0x0000000300067248 */ /* 0x000fe40007fe0000 */
[----:B------:R-:W-:-:S04]  /*00f0*/  SEL R7, RZ, 0x1, P0 ;  /* 0x00000001ff077807 */ /* 0x000fc80000000000 */
[----:B------:R-:W-:Y:S01]  /*0100*/  IADD3 R3, PT, PT, R6, -R3, -R7 ;  /* 0x8000000306037210 */ /* 0x000fe20007ffe807 */
[----:B0-----:R-:W0:Y:S02]  /*0110*/  MUFU.RCP R8, R8 ;  /* 0x0000000800087308 */ /* 0x001e240000001000 */
[----:B0-----:R-:W-:-:S06]  /*0120*/  VIADD R4, R8, 0xffffffe ;  /* 0x0ffffffe08047836 */ /* 0x001fcc0000000000 */
[----:B------:R0:W1:Y:S02]  /*0130*/  F2I.FTZ.U32.TRUNC.NTZ R5, R4 ;  /* 0x0000000400057305 */ /* 0x000064000021f000 */
[----:B0-----:R-:W-:Y:S02]  /*0140*/  IMAD.MOV.U32 R4, RZ, RZ, RZ ;  /* 0x000000ffff047224 */ /* 0x001fe400078e00ff */
[----:B-1----:R-:W-:-:S04]  /*0150*/  IMAD.MOV R11, RZ, RZ, -R5 ;  /* 0x000000ffff0b7224 */ /* 0x002fc800078e0a05 */
[----:B------:R-:W-:-:S04]  /*0160*/  IMAD R11, R11, R2, RZ ;  /* 0x000000020b0b7224 */ /* 0x000fc800078e02ff */
[----:B------:R-:W-:-:S06]  /*0170*/  IMAD.HI.U32 R8, R5, R11, R4 ;  /* 0x0000000b05087227 */ /* 0x000fcc00078e0004 */
[----:B------:R-:W-:-:S04]  /*0180*/  IMAD.HI.U32 R8, R8, R3, RZ ;  /* 0x0000000308087227 */ /* 0x000fc800078e00ff */
[----:B------:R-:W-:-:S04]  /*0190*/  IMAD.MOV R4, RZ, RZ, -R8 ;  /* 0x000000ffff047224 */ /* 0x000fc800078e0a08 */
[----:B------:R-:W-:Y:S02]  /*01a0*/  IMAD R3, R2, R4, R3 ;  /* 0x0000000402037224 */ /* 0x000fe400078e0203 */
[----:B------:R-:W0:Y:S03]  /*01b0*/  S2R R4, SR_CgaCtaId ;  /* 0x0000000000047919 */ /* 0x000e260000008800 */
[----:B------:R-:W-:-:S13]  /*01c0*/  ISETP.GE.U32.AND P0, PT, R3, R2, PT ;  /* 0x000000020300720c */ /* 0x000fda0003f06070 */
[----:B------:R-:W-:Y:S01]  /*01d0*/  @P0 IADD3 R3, PT, PT, R3, -R2, RZ ;  /* 0x8000000203030210 */ /* 0x000fe20007ffe0ff */
[----:B------:R-:W-:-:S03]  /*01e0*/  @P0 VIADD R8, R8, 0x1 ;  /* 0x0000000108080836 */ /* 0x000fc60000000000 */
[----:B------:R-:W-:Y:S02]  /*01f0*/  ISETP.GE.U32.AND P1, PT, R3, R2, PT ;  /* 0x000000020300720c */ /* 0x000fe40003f26070 */
[----:B------:R-:W-:-:S04]  /*0200*/  MOV R3, 0x400 ;  /* 0x0000040000037802 */ /* 0x000fc80000000f00 */
[----:B0-----:R-:W-:-:S07]  /*0210*/  LEA R3, R4, R3, 0x18 ;  /* 0x0000000304037211 */ /* 0x001fce00078ec0ff */
[----:B------:R-:W-:Y:S01]  /*0220*/  @P1 VIADD R8, R8, 0x1 ;  /* 0x0000000108081836 */ /* 0x000fe20000000000 */
[----:B------:R-:W-:Y:S01]  /*0230*/  @!P2 LOP3.LUT R8, RZ, R2, RZ, 0x33, !PT ;  /* 0x00000002ff08a212 */ /* 0x000fe200078e33ff */
[----:B------:R-:W-:-:S04]  /*0240*/  IMAD R4, R0, 0x4, R3 ;  /* 0x0000000400047824 */ /* 0x000fc800078e0203 */
[----:B------:R-:W-:-:S05]  /*0250*/  IMAD.IADD R6, R7, 0x1, R8 ;  /* 0x0000000107067824 */ /* 0x000fca00078e0208 */
[C---:B------:R-:W-:Y:S02]  /*0260*/  LOP3.LUT R5, R6.reuse, 0x3, RZ, 0xc0, !PT ;  /* 0x0000000306057812 */ /* 0x040fe400078ec0ff */
[----:B------:R-:W-:Y:S02]  /*0270*/  ISETP.GE.U32.AND P1, PT, R6, 0x3, PT ;  /* 0x000000030600780c */ /* 0x000fe40003f26070 */
[----:B------:R-:W-:Y:S01]  /*0280*/  ISETP.NE.AND P0, PT, R5, 0x3, PT ;  /* 0x000000030500780c */ /* 0x000fe20003f05270 */
[----:B------:R-:W-:-:S12]  /*0290*/  IMAD.MOV.U32 R5, RZ, RZ, R13 ;  /* 0x000000ffff057224 */ /* 0x000fd800078e000d */
[----:B------:R-:W-:Y:S05]  /*02a0*/  @!P0 BRA `(.L_x_3) ;  /* 0x0000000000308947 */ /* 0x000fea0003800000 */
[----:B------:R-:W-:Y:S01]  /*02b0*/  IADD3 R6, PT, PT, R6, 0x1, RZ ;  /* 0x0000000106067810 */ /* 0x000fe20007ffe0ff */
[----:B------:R-:W-:Y:S02]  /*02c0*/  IMAD.MOV.U32 R7, RZ, RZ, RZ ;  /* 0x000000ffff077224 */ /* 0x000fe400078e00ff */
[----:B------:R-:W-:Y:S01]  /*02d0*/  IMAD.MOV.U32 R5, RZ, RZ, R13 ;  /* 0x000000ffff057224 */ /* 0x000fe200078e000d */
[----:B------:R-:W-:-:S07]  /*02e0*/  LOP3.LUT R10, R6, 0x3, RZ, 0xc0, !PT ;  /* 0x00000003060a7812 */ /* 0x000fce00078ec0ff */
.L_x_4:
[C---:B------:R-:W-:Y:S02]  /*02f0*/  IMAD R6, R5.reuse, 0x4, R3 ;  /* 0x0000000405067824 */ /* 0x040fe400078e0203 */
[----:B------:R-:W-:Y:S02]  /*0300*/  IMAD R8, R5, 0x4, R4 ;  /* 0x0000000405087824 */ /* 0x000fe400078e0204 */
[----:B------:R-:W-:Y:S01]  /*0310*/  VIADD R7, R7, 0x1 ;  /* 0x0000000107077836 */ /* 0x000fe20000000000 */
[----:B------:R0:W-:Y:S04]  /*0320*/  STS [R6], R5 ;  /* 0x0000000506007388 */ /* 0x0001e80000000800 */
[----:B------:R1:W-:Y:S01]  /*0330*/  STS [R8], RZ ;  /* 0x000000ff08007388 */ /* 0x0003e20000000800 */
[----:B------:R-:W-:-:S02]  /*0340*/  ISETP.NE.AND P0, PT, R7, R10, PT ;  /* 0x0000000a0700720c */ /* 0x000fc40003f05270 */
[----:B0-----:R-:W-:-:S11]  /*0350*/  IADD3 R5, PT, PT, R2, R5, RZ ;  /* 0x0000000502057210 */ /* 0x001fd60007ffe0ff */
[----:B-1----:R-:W-:Y:S05]  /*0360*/  @P0 BRA `(.L_x_4) ;  /* 0xfffffffc00e00947 */ /* 0x002fea000383ffff */
.L_x_3:
[----:B------:R-:W-:Y:S05]  /*0370*/  BSYNC.RECONVERGENT B1 ;  /* 0x0000000000017941 */ /* 0x000fea0003800200 */
.L_x_2:
[----:B------:R-:W-:Y:S05]  /*0380*/  @!P1 BRA `(.L_x_1) ;  /* 0x0000000000589947 */ /* 0x000fea0003800000 */
.L_x_5:
[C---:B------:R-:W-:Y:S02]  /*0390*/  IMAD R12, R5.reuse, 0x4, R3 ;  /* 0x00000004050c7824 */ /* 0x040fe400078e0203 */
[----:B-1----:R-:W-:Y:S02]  /*03a0*/  IMAD R21, R5, 0x4, R4 ;  /* 0x0000000405157824 */ /* 0x002fe400078e0204 */
[C---:B------:R-:W-:Y:S01]  /*03b0*/  IMAD.IADD R14, R2.reuse, 0x1, R5 ;  /* 0x00000001020e7824 */ /* 0x040fe200078e0205 */
[----:B------:R0:W-:Y:S01]  /*03c0*/  STS [R12], R5 ;  /* 0x000000050c007388 */ /* 0x0001e20000000800 */
[C---:B------:R-:W-:Y:S02]  /*03d0*/  IMAD R7, R2.reuse, 0x4, R12 ;  /* 0x0000000402077824 */ /* 0x040fe400078e020c */
[----:B------:R-:W-:Y:S01]  /*03e0*/  IMAD R11, R2, 0x4, R21 ;  /* 0x00000004020b7824 */ /* 0x000fe200078e0215 */
[----:B------:R-:W-:Y:S01]  /*03f0*/  IADD3 R15, PT, PT, R14, R2, RZ ;  /* 0x000000020e0f7210 */ /* 0x000fe20007ffe0ff */
[C---:B------:R-:W-:Y:S01]  /*0400*/  IMAD R6, R2.reuse, 0x4, R7 ;  /* 0x0000000402067824 */ /* 0x040fe200078e0207 */
[----:B------:R1:W-:Y:S01]  /*0410*/  STS [R21], RZ ;  /* 0x000000ff15007388 */ /* 0x0003e20000000800 */
[----:B------:R-:W-:-:S02]  /*0420*/  IMAD R17, R2, 0x4, R11 ;  /* 0x0000000402117824 */ /* 0x000fc400078e020b */
[----:B------:R-:W-:Y:S01]  /*0430*/  IMAD.IADD R19, R15, 0x1, R2 ;  /* 0x000000010f137824 */ /* 0x000fe200078e0202 */
[----:B------:R1:W-:Y:S01]  /*0440*/  STS [R7], R14 ;  /* 0x0000000e07007388 */ /* 0x0003e20000000800 */
[C---:B------:R-:W-:Y:S02]  /*0450*/  IMAD R8, R2.reuse, 0x4, R6 ;  /* 0x0000000402087824 */ /* 0x040fe400078e0206 */
[----:B------:R-:W-:Y:S01]  /*0460*/  IMAD R10, R2, 0x4, R17 ;  /* 0x00000004020a7824 */ /* 0x000fe200078e0211 */
[----:B------:R1:W-:Y:S01]  /*0470*/  STS [R11], RZ ;  /* 0x000000ff0b007388 */ /* 0x0003e20000000800 */
[----:B0-----:R-:W-:-:S03]  /*0480*/  IADD3 R5, PT, PT, R19, R2, RZ ;  /* 0x0000000213057210 */ /* 0x001fc60007ffe0ff */
[----:B------:R1:W-:Y:S01]  /*0490*/  STS [R6], R15 ;  /* 0x0000000f06007388 */ /* 0x0003e20000000800 */
[----:B------:R-:W-:-:S03]  /*04a0*/  ISETP.GE.AND P0, PT, R5, R0, PT ;  /* 0x000000000500720c */ /* 0x000fc60003f06270 */
[----:B------:R1:W-:Y:S04]  /*04b0*/  STS [R17], RZ ;  /* 0x000000ff11007388 */ /* 0x0003e80000000800 */
[----:B------:R1:W-:Y:S04]  /*04c0*/  STS [R8], R19 ;  /* 0x0000001308007388 */ /* 0x0003e80000000800 */
[----:B------:R1:W-:Y:S02]  /*04d0*/  STS [R10], RZ ;  /* 0x000000ff0a007388 */ /* 0x0003e40000000800 */
[----:B------:R-:W-:Y:S05]  /*04e0*/  @!P0 BRA `(.L_x_5) ;  /* 0xfffffffc00a88947 */ /* 0x000fea000383ffff */
.L_x_1:
[----:B------:R-:W-:Y:S05]  /*04f0*/  BSYNC.RECONVERGENT B0 ;  /* 0x0000000000007941 */ /* 0x000fea0003800200 */
.L_x_0:
[----:B------:R-:W0:Y:S01]  /*0500*/  S2UR UR5, SR_CTAID.X ;  /* 0x00000000000579c3 */ /* 0x000e220000002500 */
[----:B------:R-:W2:Y:S01]  /*0510*/  LDCU UR4, c[0x0][0x398] ;  /* 0x00007300ff0477ac */ /* 0x000ea20008000800 */
[----:B------:R-:W-:Y:S01]  /*0520*/  BSSY.RECONVERGENT B2, `(.L_x_6) ;  /* 0x00001cb000027945 */ /* 0x000fe20003800200 */
[----:B------:R-:W2:Y:S05]  /*0530*/  LDCU UR7, c[0x0][0x390] ;  /* 0x00007200ff0777ac */ /* 0x000eaa0008000800 */
[----:B------:R-:W0:Y:S01]  /*0540*/  LDC R12, c[0x0][0x360] ;  /* 0x0000d800ff0c7b82 */ /* 0x000e220000000800 */
[----:B------:R-:W3:Y:S01]  /*0550*/  LDCU.64 UR8, c[0x0][0x358] ;  /* 0x00006b00ff0877ac */ /* 0x000ee20008000a00 */
[----:B--2---:R-:W-:Y:S01]  /*0560*/  UIADD3 UR4, UPT, UPT, UR4, -UR7, URZ ;  /* 0x8000000704047290 */ /* 0x004fe2000fffe0ff */
[----:B0-----:R-:W-:-:S05]  /*0570*/  IMAD R3, R12, UR5, R13 ;  /* 0x000000050c037c24 */ /* 0x001fca000f8e020d */
[----:B------:R-:W-:Y:S01]  /*0580*/  BAR.SYNC.DEFER_BLOCKING 0x0 ;  /* 0x0000000000007b1d */ /* 0x000fe20000010000 */
[----:B------:R-:W-:-:S13]  /*0590*/  ISETP.GT.AND P0, PT, R3, UR4, PT ;  /* 0x0000000403007c0c */ /* 0x000fda000bf04270 */
[----:B---3--:R-:W-:Y:S05]  /*05a0*/  @P0 BRA `(.L_x_7) ;  /* 0x0000001c00080947 */ /* 0x008fea0003800000 */
[----:B------:R-:W0:Y:S01]  /*05b0*/  LDCU UR5, c[0x0][0x370] ;  /* 0x00006e00ff0577ac */ /* 0x000e220008000800 */
[----:B------:R-:W-:Y:S01]  /*05c0*/  UISETP.GE.AND UP0, UPT, UR7, 0x1, UPT ;  /* 0x000000010700788c */ /* 0x000fe2000bf06270 */
[----:B0-----:R-:W-:-:S08]  /*05d0*/  IMAD R2, R12, UR5, RZ ;  /* 0x000000050c027c24 */ /* 0x001fd0000f8e02ff */
[----:B------:R-:W-:Y:S05]  /*05e0*/  BRA.U !UP0, `(.L_x_8) ;  /* 0x0000001108ac7547 */ /* 0x000fea000b800000 */
[----:B------:R-:W-:Y:S01]  /*05f0*/  ISETP.GT.AND P0, PT, R9, 0x1, PT ;  /* 0x000000010900780c */ /* 0x000fe20003f04270 */
[----:B------:R-:W-:-:S12]  /*0600*/  BSSY.RECONVERGENT B1, `(.L_x_9) ;  /* 0x0000128000017945 */ /* 0x000fd80003800200 */
[----:B------:R-:W-:Y:S05]  /*0610*/  @P0 BRA `(.L_x_10) ;  /* 0x0000000400140947 */ /* 0x000fea0003800000 */
.L_x_19:
[----:B------:R-:W-:Y:S02]  /*0620*/  IMAD.MOV.U32 R5, RZ, RZ, RZ ;  /* 0x000000ffff057224 */ /* 0x000fe400078e00ff */
[----:B01----:R-:W-:-:S07]  /*0630*/  IMAD.MOV.U32 R6, RZ, RZ, RZ ;  /* 0x000000ffff067224 */ /* 0x003fce00078e00ff */
.L_x_17:
[----:B------:R-:W0:Y:S01]  /*0640*/  LDC.64 R8, c[0x0][0x380] ;  /* 0x0000e000ff087b82 */ /* 0x000e220000000a00 */
[----:B------:R-:W-:-:S04]  /*0650*/  IMAD.IADD R7, R6, 0x1, R3 ;  /* 0x0000000106077824 */ /* 0x000fc800078e0203 */
[----:B0-----:R-:W-:-:S05]  /*0660*/  IMAD.WIDE R8, R7, 0x4, R8 ;  /* 0x0000000407087825 */ /* 0x001fca00078e0208 */
[----:B------:R0:W5:Y:S01]  /*0670*/  LDG.E R11, desc[UR8][R8.64] ;  /* 0x00000008080b7981 */ /* 0x000162000c1e1900 */
[----:B------:R-:W-:Y:S01]  /*0680*/  ISETP.NE.AND P0, PT, R6, RZ, PT ;  /* 0x000000ff0600720c */ /* 0x000fe20003f05270 */
[----:B------:R-:W-:-:S12]  /*0690*/  IMAD.MOV.U32 R10, RZ, RZ, 0x1 ;  /* 0x00000001ff0a7424 */ /* 0x000fd800078e00ff */
[----:B0-----:R-:W-:Y:S05]  /*06a0*/  @!P0 BRA `(.L_x_11) ;  /* 0x0000000000b88947 */ /* 0x001fea0003800000 */
[C---:B------:R-:W-:Y:S01]  /*06b0*/  ISETP.GE.U32.AND P0, PT, R6.reuse, 0x4, PT ;  /* 0x000000040600780c */ /* 0x040fe20003f06070 */
[----:B------:R-:W-:Y:S01]  /*06c0*/  IMAD.MOV.U32 R7, RZ, RZ, 0x14 ;  /* 0x00000014ff077424 */ /* 0x000fe200078e00ff */
[----:B------:R-:W-:-:S11]  /*06d0*/  LOP3.LUT R15, R6, 0x3, RZ, 0xc0, !PT ;  /* 0x00000003060f7812 */ /* 0x000fd600078ec0ff */
[----:B------:R-:W-:Y:S05]  /*06e0*/  @!P0 BRA `(.L_x_12) ;  /* 0x00000000007c8947 */ /* 0x000fea0003800000 */
[----:B------:R-:W-:Y:S01]  /*06f0*/  LOP3.LUT R8, R6, 0x7ffffffc, RZ, 0xc0, !PT ;  /* 0x7ffffffc06087812 */ /* 0x000fe200078ec0ff */
[----:B------:R-:W-:Y:S02]  /*0700*/  HFMA2 R7, -RZ, RZ, 0, 0 ;  /* 0x00000000ff077431 */ /* 0x000fe400000001ff */
[----:B------:R-:W-:Y:S01]  /*0710*/  IMAD.MOV.U32 R10, RZ, RZ, 0x1 ;  /* 0x00000001ff0a7424 */ /* 0x000fe200078e00ff */
[----:B------:R-:W-:-:S13]  /*0720*/  ISETP.GT.AND P0, PT, R8, RZ, PT ;  /* 0x000000ff0800720c */ /* 0x000fda0003f04270 */
[----:B------:R-:W-:Y:S05]  /*0730*/  @!P0 BRA `(.L_x_13) ;  /* 0x0000000000508947 */ /* 0x000fea0003800000 */
[----:B------:R-:W-:Y:S01]  /*0740*/  IMAD.IADD R9, R8, 0x1, -R7 ;  /* 0x0000000108097824 */ /* 0x000fe200078e0a07 */
[----:B------:R-:W-:-:S04]  /*0750*/  PLOP3.LUT P0, PT, PT, PT, PT, 0x80, 0x8 ;  /* 0x000000000008781c */ /* 0x000fc80003f0f070 */
[----:B------:R-:W-:-:S13]  /*0760*/  ISETP.GT.AND P1, PT, R9, 0xc, PT ;  /* 0x0000000c0900780c */ /* 0x000fda0003f24270 */
[----:B------:R-:W-:Y:S05]  /*0770*/  @!P1 BRA `(.L_x_14) ;  /* 0x0000000000209947 */ /* 0x000fea0003800000 */
[----:B------:R-:W-:Y:S01]  /*0780*/  PLOP3.LUT P0, PT, PT, PT, PT, 0x8, 0x80 ;  /* 0x000000000080781c */ /* 0x000fe20003f0e170 */
[----:B------:R-:W-:-:S12]  /*0790*/  VIADD R14, R8, 0xfffffff4 ;  /* 0xfffffff4080e7836 */ /* 0x000fd80000000000 */
.L_x_15:
[----:B------:R-:W-:Y:S01]  /*07a0*/  VIADD R7, R7, 0x10 ;  /* 0x0000001007077836 */ /* 0x000fe20000000000 */
[----:B------:R-:W-:Y:S01]  /*07b0*/  MOV R4, R10 ;  /* 0x0000000a00047202 */ /* 0x000fe20000000f00 */
[----:B------:R-:W-:-:S03]  /*07c0*/  IMAD.MOV.U32 R10, RZ, RZ, RZ ;  /* 0x000000ffff0a7224 */ /* 0x000fc600078e00ff */
[----:B------:R-:W-:-:S13]  /*07d0*/  ISETP.GE.AND P1, PT, R7, R14, PT ;  /* 0x0000000e0700720c */ /* 0x000fda0003f26270 */
[----:B------:R-:W-:Y:S05]  /*07e0*/  @!P1 BRA `(.L_x_15) ;  /* 0xfffffffc00ec9947 */ /* 0x000fea000383ffff */
[----:B------:R-:W-:-:S07]  /*07f0*/  IMAD R4, R4, 0x51000000, RZ ;  /* 0x5100000004047824 */ /* 0x000fce00078e02ff */
.L_x_14:
[----:B------:R-:W-:-:S05]  /*0800*/  IMAD.IADD R9, R8, 0x1, -R7 ;  /* 0x0000000108097824 */ /* 0x000fca00078e0a07 */
[----:B------:R-:W-:-:S13]  /*0810*/  ISETP.GT.AND P1, PT, R9, 0x4, PT ;  /* 0x000000040900780c */ /* 0x000fda0003f24270 */
[----:B------:R-:W-:Y:S01]  /*0820*/  @P1 VIADD R7, R7, 0x8 ;  /* 0x0000000807071836 */ /* 0x000fe20000000000 */
[----:B------:R-:W-:Y:S01]  /*0830*/  @P1 PLOP3.LUT P0, PT, PT, PT, PT, 0x8, 0x80 ;  /* 0x000000000080181c */ /* 0x000fe20003f0e170 */
[C---:B------:R-:W-:Y:S02]  /*0840*/  @P1 IMAD R4, R10.reuse, 0x27100, RZ ;  /* 0x000271000a041824 */ /* 0x040fe400078e02ff */
[----:B------:R-:W-:Y:S01]  /*0850*/  @P1 IMAD R10, R10, -0xa1f0000, RZ ;  /* 0xf5e100000a0a1824 */ /* 0x000fe200078e02ff */
[----:B------:R-:W-:-:S13]  /*0860*/  ISETP.NE.OR P0, PT, R7, R8, P0 ;  /* 0x000000080700720c */ /* 0x000fda0000705670 */
[----:B------:R-:W-:Y:S05]  /*0870*/  @!P0 BRA `(.L_x_16) ;  /* 0x0000000000148947 */ /* 0x000fea0003800000 */
.L_x_13:
[----:B------:R-:W-:Y:S01]  /*0880*/  VIADD R7, R7, 0x4 ;  /* 0x0000000407077836 */ /* 0x000fe20000000000 */
[----:B------:R-:W-:Y:S01]  /*0890*/  MOV R4, R10 ;  /* 0x0000000a00047202 */ /* 0x000fe20000000f00 */
[----:B------:R-:W-:-:S03]  /*08a0*/  IMAD R10, R10, 0x27100, RZ ;  /* 0x000271000a0a7824 */ /* 0x000fc600078e02ff */
[----:B------:R-:W-:-:S13]  /*08b0*/  ISETP.NE.AND P0, PT, R7, R8, PT ;  /* 0x000000080700720c */ /* 0x000fda0003f05270 */
[----:B------:R-:W-:Y:S05]  /*08c0*/  @P0 BRA `(.L_x_13) ;  /* 0xfffffffc00ec0947 */ /* 0x000fea000383ffff */
.L_x_16:
[----:B------:R-:W-:-:S07]  /*08d0*/  IMAD R7, R4, 0x30d400, RZ ;  /* 0x0030d40004077824 */ /* 0x000fce00078e02ff */
.L_x_12:
[----:B------:R-:W-:-:S05]  /*08e0*/  VIMNMX.U32 R8, PT, PT, R15, 0x2, PT ;  /* 0x000000020f087848 */ /* 0x000fca0003fe0000 */
[----:B------:R-:W-:-:S04]  /*08f0*/  IMAD.SHL.U32 R14, R8, 0x4, RZ ;  /* 0x00000004080e7824 */ /* 0x000fc800078e00ff */
[----:B------:R-:W0:Y:S02]  /*0900*/  LDC R8, c[0x2][R14+0xc] ;  /* 0x008003000e087b82 */ /* 0x000e240000000800 */
[----:B0-----:R-:W-:-:S04]  /*0910*/  SHF.R.S32.HI R9, RZ, 0x1f, R8 ;  /* 0x0000001fff097819 */ /* 0x001fc80000011408 */
.L_x_92:
[----:B------:R-:W-:Y:S05]  /*0920*/  BRX R8 -0x930                                   (*"BRANCH_TARGETS .L_x_11,.L_x_94,.L_x_95"*) ;  /* 0xfffffff408b47949 */ /* 0x000fea000383ffff */
.L_x_95:
[----:B------:R-:W-:Y:S01]  /*0930*/  IMAD.MOV.U32 R10, RZ, RZ, 0x14 ;  /* 0x00000014ff0a7424 */ /* 0x000fe200078e00ff */
[----:B------:R-:W-:-:S04]  /*0940*/  ISETP.NE.AND P0, PT, R15, 0x2, PT ;  /* 0x000000020f00780c */ /* 0x000fc80003f05270 */
[----:B------:R-:W-:-:S05]  /*0950*/  SEL R10, R10, 0x190, !P0 ;  /* 0x000001900a0a7807 */ /* 0x000fca0004000000 */
[----:B------:R-:W-:Y:S01]  /*0960*/  IMAD R10, R10, R7, RZ ;  /* 0x000000070a0a7224 */ /* 0x000fe200078e02ff */
[----:B------:R-:W-:Y:S06]  /*0970*/  BRA `(.L_x_11) ;  /* 0x0000000000047947 */ /* 0x000fec0003800000 */
.L_x_94:
[----:B------:R-:W-:-:S07]  /*0980*/  IMAD.MOV.U32 R10, RZ, RZ, R7 ;  /* 0x000000ffff0a7224 */ /* 0x000fce00078e0007 */
.L_x_11:
[----:B------:R-:W0:Y:S01]  /*0990*/  LDCU UR5, c[0x0][0x390] ;  /* 0x00007200ff0577ac */ /* 0x000e220008000800 */
[----:B------:R-:W-:Y:S01]  /*09a0*/  VIADD R6, R6, 0x1 ;  /* 0x0000000106067836 */ /* 0x000fe20000000000 */
[----:B-----5:R-:W-:-:S05]  /*09b0*/  IADD3 R7, PT, PT, R11, -0x1, RZ ;  /* 0xffffffff0b077810 */ /* 0x020fca0007ffe0ff */
[----:B------:R-:W-:Y:S01]  /*09c0*/  IMAD R5, R7, R10, R5 ;  /* 0x0000000a07057224 */ /* 0x000fe200078e0205 */
[----:B0-----:R-:W-:-:S13]  /*09d0*/  ISETP.NE.AND P0, PT, R6, UR5, PT ;  /* 0x0000000506007c0c */ /* 0x001fda000bf05270 */
[----:B------:R-:W-:Y:S05]  /*09e0*/  @P0 BRA `(.L_x_17) ;  /* 0xfffffffc00140947 */ /* 0x000fea000383ffff */
[----:B------:R-:W0:Y:S01]  /*09f0*/  LDC.64 R6, c[0x0][0x388] ;  /* 0x0000e200ff067b82 */ /* 0x000e220000000a00 */
[----:B------:R-:W-:Y:S02]  /*0a00*/  IMAD.IADD R3, R2, 0x1, R3 ;  /* 0x0000000102037824 */ /* 0x000fe400078e0203 */
[----:B------:R-:W-:-:S03]  /*0a10*/  IMAD.MOV.U32 R9, RZ, RZ, 0x1 ;  /* 0x00000001ff097424 */ /* 0x000fc600078e00ff */
[----:B------:R-:W-:Y:S01]  /*0a20*/  ISETP.GT.AND P0, PT, R3, UR4, PT ;  /* 0x0000000403007c0c */ /* 0x000fe2000bf04270 */
[----:B0-----:R-:W-:-:S05]  /*0a30*/  IMAD.WIDE R6, R5, 0x4, R6 ;  /* 0x0000000405067825 */ /* 0x001fca00078e0206 */
[----:B------:R0:W-:Y:S07]  /*0a40*/  REDG.E.ADD.STRONG.GPU desc[UR8][R6.64], R9 ;  /* 0x000000090600798e */ /* 0x0001ee000c12e108 */
[----:B------:R-:W-:Y:S05]  /*0a50*/  @P0 BRA `(.L_x_18) ;  /* 0x0000000c00880947 */ /* 0x000fea0003800000 */
[----:B------:R-:W-:Y:S05]  /*0a60*/  BRA `(.L_x_19) ;  /* 0xfffffff800ec7947 */ /* 0x000fea000383ffff */
.L_x_10:
[C---:B-1----:R-:W-:Y:S01]  /*0a70*/  LOP3.LUT R15, R0.reuse, 0x7, RZ, 0xc0, !PT ;  /* 0x00000007000f7812 */ /* 0x042fe200078ec0ff */
[C---:B------:R-:W-:Y:S01]  /*0a80*/  VIADD R4, R0.reuse, 0xffffffff ;  /* 0xffffffff00047836 */ /* 0x040fe20000000000 */
[----:B------:R-:W-:Y:S01]  /*0a90*/  BSSY.RECONVERGENT B0, `(.L_x_18) ;  /* 0x00000de000007945 */ /* 0x000fe20003800200 */
[----:B------:R-:W-:Y:S02]  /*0aa0*/  LOP3.LUT R14, R0, 0x3, RZ, 0xc0, !PT ;  /* 0x00000003000e7812 */ /* 0x000fe400078ec0ff */
[----:B------:R-:W-:Y:S01]  /*0ab0*/  VIADD R5, R15, 0xffffffff ;  /* 0xffffffff0f057836 */ /* 0x000fe20000000000 */
[----:B------:R-:W-:-:S04]  /*0ac0*/  ISETP.GE.U32.AND P1, PT, R4, 0x7, PT ;  /* 0x000000070400780c */ /* 0x000fc80003f26070 */
[----:B------:R-:W-:Y:S02]  /*0ad0*/  ISETP.GE.U32.AND P2, PT, R5, 0x3, PT ;  /* 0x000000030500780c */ /* 0x000fe40003f46070 */
[----:B------:R-:W-:-:S11]  /*0ae0*/  LOP3.LUT R5, R0, 0x3ffffff8, RZ, 0xc0, !PT ;  /* 0x3ffffff800057812 */ /* 0x000fd600078ec0ff */
.L_x_63:
[----:B0-----:R-:W-:Y:S02]  /*0af0*/  HFMA2 R6, -RZ, RZ, 0, 0 ;  /* 0x00000000ff067431 */ /* 0x001fe400000001ff */
[----:B-1234-:R-:W-:-:S07]  /*0b00*/  IMAD.MOV.U32 R10, RZ, RZ, RZ ;  /* 0x000000ffff0a7224 */ /* 0x01efce00078e00ff */
.L_x_26:
        /* <DEDUP_REMOVED lines=11> */
[----:B------:R-:W-:-:S04]  /*0bc0*/  LOP3.LUT R7, R10, 0xfffffffc, RZ, 0xc0, !PT ;  /* 0xfffffffc0a077812 */ /* 0x000fc800078ec0ff */
[----:B------:R-:W-:Y:S01]  /*0bd0*/  IADD3 R8, PT, PT, -R7, RZ, RZ ;  /* 0x000000ff07087210 */ /* 0x000fe20007ffe1ff */
[----:B------:R-:W-:-:S03]  /*0be0*/  IMAD.MOV.U32 R7, RZ, RZ, 0x1 ;  /* 0x00000001ff077424 */ /* 0x000fc600078e00ff */
[----:B------:R-:W-:-:S13]  /*0bf0*/  ISETP.GE.AND P0, PT, R8, RZ, PT ;  /* 0x000000ff0800720c */ /* 0x000fda0003f06270 */
[----:B------:R-:W-:Y:S05]  /*0c00*/  @P0 BRA `(.L_x_22) ;  /* 0x00000000004c0947 */ /* 0x000fea0003800000 */
[----:B------:R-:W-:Y:S01]  /*0c10*/  IMAD.MOV R9, RZ, RZ, -R8 ;  /* 0x000000ffff097224 */ /* 0x000fe200078e0a08 */
[----:B------:R-:W-:-:S04]  /*0c20*/  PLOP3.LUT P0, PT, PT, PT, PT, 0x80, 0x8 ;  /* 0x000000000008781c */ /* 0x000fc80003f0f070 */
[----:B------:R-:W-:-:S13]  /*0c30*/  ISETP.GT.AND P3, PT, R9, 0xc, PT ;  /* 0x0000000c0900780c */ /* 0x000fda0003f64270 */
[----:B------:R-:W-:Y:S05]  /*0c40*/  @!P3 BRA `(.L_x_23) ;  /* 0x00000000001cb947 */ /* 0x000fea0003800000 */
[----:B------:R-:W-:-:S13]  /*0c50*/  PLOP3.LUT P0, PT, PT, PT, PT, 0x8, 0x80 ;  /* 0x000000000080781c */ /* 0x000fda0003f0e170 */
.L_x_24:
[----:B------:R-:W-:Y:S02]  /*0c60*/  VIADD R8, R8, 0x10 ;  /* 0x0000001008087836 */ /* 0x000fe40000000000 */
[----:B------:R-:W-:Y:S02]  /*0c70*/  IMAD.MOV.U32 R4, RZ, RZ, R7 ;  /* 0x000000ffff047224 */ /* 0x000fe400078e0007 */
[----:B------:R-:W-:Y:S01]  /*0c80*/  HFMA2 R7, -RZ, RZ, 0, 0 ;  /* 0x00000000ff077431 */ /* 0x000fe200000001ff */
[----:B------:R-:W-:-:S13]  /*0c90*/  ISETP.GE.AND P3, PT, R8, -0xc, PT ;  /* 0xfffffff40800780c */ /* 0x000fda0003f66270 */
[----:B------:R-:W-:Y:S05]  /*0ca0*/  @!P3 BRA `(.L_x_24) ;  /* 0xfffffffc00ecb947 */ /* 0x000fea000383ffff */
[----:B------:R-:W-:-:S07]  /*0cb0*/  IMAD R4, R4, 0x51000000, RZ ;  /* 0x5100000004047824 */ /* 0x000fce00078e02ff */
.L_x_23:
[----:B------:R-:W-:-:S05]  /*0cc0*/  IMAD.MOV R9, RZ, RZ, -R8 ;  /* 0x000000ffff097224 */ /* 0x000fca00078e0a08 */
[----:B------:R-:W-:-:S13]  /*0cd0*/  ISETP.GT.AND P3, PT, R9, 0x4, PT ;  /* 0x000000040900780c */ /* 0x000fda0003f64270 */
[----:B------:R-:W-:Y:S01]  /*0ce0*/  @P3 VIADD R8, R8, 0x8 ;  /* 0x0000000808083836 */ /* 0x000fe20000000000 */
[----:B------:R-:W-:Y:S01]  /*0cf0*/  @P3 PLOP3.LUT P0, PT, PT, PT, PT, 0x8, 0x80 ;  /* 0x000000000080381c */ /* 0x000fe20003f0e170 */
[C---:B------:R-:W-:Y:S02]  /*0d00*/  @P3 IMAD R4, R7.reuse, 0x27100, RZ ;  /* 0x0002710007043824 */ /* 0x040fe400078e02ff */
[----:B------:R-:W-:Y:S01]  /*0d10*/  @P3 IMAD R7, R7, -0xa1f0000, RZ ;  /* 0xf5e1000007073824 */ /* 0x000fe200078e02ff */
[----:B------:R-:W-:-:S13]  /*0d20*/  ISETP.NE.OR P0, PT, R8, RZ, P0 ;  /* 0x000000ff0800720c */ /* 0x000fda0000705670 */
[----:B------:R-:W-:Y:S05]  /*0d30*/  @!P0 BRA `(.L_x_25) ;  /* 0x0000000000148947 */ /* 0x000fea0003800000 */
.L_x_22:
[----:B------:R-:W-:Y:S02]  /*0d40*/  VIADD R8, R8, 0x4 ;  /* 0x0000000408087836 */ /* 0x000fe40000000000 */
[----:B------:R-:W-:Y:S02]  /*0d50*/  IMAD.MOV.U32 R4, RZ, RZ, R7 ;  /* 0x000000ffff047224 */ /* 0x000fe400078e0007 */
[----:B------:R-:W-:Y:S01]  /*0d60*/  IMAD R7, R7, 0x27100, RZ ;  /* 0x0002710007077824 */ /* 0x000fe200078e02ff */
[----:B------:R-:W-:-:S13]  /*0d70*/  ISETP.NE.AND P0, PT, R8, RZ, PT ;  /* 0x000000ff0800720c */ /* 0x000fda0003f05270 */
[----:B------:R-:W-:Y:S05]  /*0d80*/  @P0 BRA `(.L_x_22) ;  /* 0xfffffffc00ec0947 */ /* 0x000fea000383ffff */
.L_x_25:
[----:B------:R-:W-:-:S07]  /*0d90*/  IMAD R11, R4, 0x30d400, RZ ;  /* 0x0030d400040b7824 */ /* 0x000fce00078e02ff */
.L_x_21:
[----:B------:R-:W-:-:S04]  /*0da0*/  VIMNMX.U32 R8, PT, PT, R18, 0x2, PT ;  /* 0x0000000212087848 */ /* 0x000fc80003fe0000 */
[----:B------:R-:W-:-:S04]  /*0db0*/  SHF.L.U32 R17, R8, 0x2, RZ ;  /* 0x0000000208117819 */ /* 0x000fc800000006ff */
[----:B------:R-:W0:Y:S02]  /*0dc0*/  LDC R8, c[0x2][R17] ;  /* 0x0080000011087b82 */ /* 0x000e240000000800 */
[----:B0-----:R-:W-:-:S04]  /*0dd0*/  SHF.R.S32.HI R9, RZ, 0x1f, R8 ;  /* 0x0000001fff097819 */ /* 0x001fc80000011408 */
.L_x_96:
[----:B------:R-:W-:Y:S05]  /*0de0*/  BRX R8 -0xdf0                                   (*"BRANCH_TARGETS .L_x_20,.L_x_98,.L_x_99"*) ;  /* 0xfffffff008847949 */ /* 0x000fea000383ffff */
.L_x_99:
[----:B------:R-:W-:Y:S01]  /*0df0*/  IMAD.MOV.U32 R8, RZ, RZ, 0x14 ;  /* 0x00000014ff087424 */ /* 0x000fe200078e00ff */
[----:B------:R-:W-:-:S04]  /*0e00*/  ISETP.NE.AND P0, PT, R18, 0x2, PT ;  /* 0x000000021200780c */ /* 0x000fc80003f05270 */
[----:B------:R-:W-:-:S05]  /*0e10*/  SEL R8, R8, 0x190, !P0 ;  /* 0x0000019008087807 */ /* 0x000fca0004000000 */
[----:B------:R-:W-:Y:S01]  /*0e20*/  IMAD R7, R8, R11, RZ ;  /* 0x0000000b08077224 */ /* 0x000fe200078e02ff */
[----:B------:R-:W-:Y:S06]  /*0e30*/  BRA `(.L_x_20) ;  /* 0x0000000000047947 */ /* 0x000fec0003800000 */
.L_x_98:
[----:B------:R-:W-:-:S07]  /*0e40*/  IMAD.MOV.U32 R7, RZ, RZ, R11 ;  /* 0x000000ffff077224 */ /* 0x000fce00078e000b */
.L_x_20:
[----:B------:R-:W0:Y:S01]  /*0e50*/  LDCU UR5, c[0x0][0x390] ;  /* 0x00007200ff0577ac */ /* 0x000e220008000800 */
[----:B------:R-:W-:Y:S02]  /*0e60*/  VIADD R10, R10, 0x1 ;  /* 0x000000010a0a7836 */ /* 0x000fe40000000000 */
[----:B-----5:R-:W-:-:S04]  /*0e70*/  VIADD R8, R16, 0xffffffff ;  /* 0xffffffff10087836 */ /* 0x020fc80000000000 */
[----:B------:R-:W-:Y:S01]  /*0e80*/  IMAD R6, R8, R7, R6 ;  /* 0x0000000708067224 */ /* 0x000fe200078e0206 */
[----:B0-----:R-:W-:-:S13]  /*0e90*/  ISETP.NE.AND P0, PT, R10, UR5, PT ;  /* 0x000000050a007c0c */ /* 0x001fda000bf05270 */
[----:B------:R-:W-:Y:S05]  /*0ea0*/  @P0 BRA `(.L_x_26) ;  /* 0xfffffffc00180947 */ /* 0x000fea000383ffff */
[----:B------:R-:W-:Y:S02]  /*0eb0*/  HFMA2 R7, -RZ, RZ, 0, 0 ;  /* 0x00000000ff077431 */ /* 0x000fe400000001ff */
[----:B------:R-:W-:Y:S01]  /*0ec0*/  IMAD.MOV.U32 R8, RZ, RZ, RZ ;  /* 0x000000ffff087224 */ /* 0x000fe200078e00ff */
[----:B------:R-:W-:Y:S06]  /*0ed0*/  @!P1 BRA `(.L_x_27) ;  /* 0x00000004000c9947 */ /* 0x000fec0003800000 */
[----:B------:R-:W0:Y:S01]  /*0ee0*/  S2R R10, SR_CgaCtaId ;  /* 0x00000000000a7919 */ /* 0x000e220000008800 */
[----:B------:R-:W-:Y:S01]  /*0ef0*/  MOV R9, 0x400 ;  /* 0x0000040000097802 */ /* 0x000fe20000000f00 */
[----:B------:R-:W-:Y:S02]  /*0f00*/  IMAD.MOV.U32 R7, RZ, RZ, RZ ;  /* 0x000000ffff077224 */ /* 0x000fe400078e00ff */
[----:B------:R-:W-:Y:S01]  /*0f10*/  IMAD.MOV.U32 R8, RZ, RZ, RZ ;  /* 0x000000ffff087224 */ /* 0x000fe200078e00ff */
[----:B0-----:R-:W-:-:S07]  /*0f20*/  LEA R17, R10, R9, 0x18 ;  /* 0x000000090a117211 */ /* 0x001fce00078ec0ff */
.L_x_44:
[----:B------:R-:W-:Y:S01]  /*0f30*/  IMAD R11, R8, 0x4, R17 ;  /* 0x00000004080b7824 */ /* 0x000fe200078e0211 */
[----:B------:R-:W-:Y:S04]  /*0f40*/  BSSY.RECONVERGENT B3, `(.L_x_28) ;  /* 0x0000007000037945 */ /* 0x000fe80003800200 */
[----:B0-----:R-:W0:Y:S01]  /*0f50*/  LDS R9, [R11] ;  /* 0x000000000b097984 */ /* 0x001e220000000800 */
[----:B-1234-:R-:W-:Y:S02]  /*0f60*/  LEA R10, R0, R11, 0x2 ;  /* 0x0000000b000a7211 */ /* 0x01efe400078e10ff */
[----:B0-----:R-:W-:-:S13]  /*0f70*/  ISETP.NE.AND P0, PT, R6, R9, PT ;  /* 0x000000090600720c */ /* 0x001fda0003f05270 */
[----:B------:R-:W-:Y:S05]  /*0f80*/  @P0 BRA `(.L_x_29) ;  /* 0x0000000000080947 */ /* 0x000fea0003800000 */
[----:B------:R0:W-:Y:S01]  /*0f90*/  ATOMS.POPC.INC.32 RZ, [R10+URZ] ;  /* 0x000000000aff7f8c */ /* 0x0001e2000d8000ff */
[----:B------:R-:W-:-:S07]  /*0fa0*/  IMAD.MOV.U32 R7, RZ, RZ, 0x1 ;  /* 0x00000001ff077424 */ /* 0x000fce00078e00ff */
.L_x_29:
[----:B------:R-:W-:Y:S05]  /*0fb0*/  BSYNC.RECONVERGENT B3 ;  /* 0x0000000000037941 */ /* 0x000fea0003800200 */
.L_x_28:
[----:B------:R-:W1:Y:S01]  /*0fc0*/  LDS R9, [R11+0x4] ;  /* 0x000004000b097984 */ /* 0x000e620000000800 */
[----:B------:R-:W-:Y:S01]  /*0fd0*/  BSSY.RECONVERGENT B3, `(.L_x_30) ;  /* 0x0000005000037945 */ /* 0x000fe20003800200 */
[----:B-1----:R-:W-:-:S13]  /*0fe0*/  ISETP.NE.AND P0, PT, R6, R9, PT ;  /* 0x000000090600720c */ /* 0x002fda0003f05270 */
[----:B------:R-:W-:Y:S05]  /*0ff0*/  @P0 BRA `(.L_x_31) ;  /* 0x0000000000080947 */ /* 0x000fea0003800000 */
[----:B------:R1:W-:Y:S01]  /*1000*/  ATOMS.POPC.INC.32 RZ, [R10+URZ+0x4] ;  /* 0x000004000aff7f8c */ /* 0x0003e2000d8000ff */
[----:B------:R-:W-:-:S07]  /*1010*/  IMAD.MOV.U32 R7, RZ, RZ, 0x1 ;  /* 0x00000001ff077424 */ /* 0x000fce00078e00ff */
.L_x_31:
[----:B------:R-:W-:Y:S05]  /*1020*/  BSYNC.RECONVERGENT B3 ;  /* 0x0000000000037941 */ /* 0x000fea0003800200 */
.L_x_30:
[----:B------:R-:W2:Y:S01]  /*1030*/  LDS R9, [R11+0x8] ;  /* 0x000008000b097984 */ /* 0x000ea20000000800 */
[----:B------:R-:W-:Y:S01]  /*1040*/  BSSY.RECONVERGENT B3, `(.L_x_32) ;  /* 0x0000005000037945 */ /* 0x000fe20003800200 */
[----:B--2---:R-:W-:-:S13]  /*1050*/  ISETP.NE.AND P0, PT, R6, R9, PT ;  /* 0x000000090600720c */ /* 0x004fda0003f05270 */
[----:B------:R-:W-:Y:S05]  /*1060*/  @P0 BRA `(.L_x_33) ;  /* 0x0000000000080947 */ /* 0x000fea0003800000 */
[----:B------:R2:W-:Y:S01]  /*1070*/  ATOMS.POPC.INC.32 RZ, [R10+URZ+0x8] ;  /* 0x000008000aff7f8c */ /* 0x0005e2000d8000ff */
[----:B------:R-:W-:-:S07]  /*1080*/  IMAD.MOV.U32 R7, RZ, RZ, 0x1 ;  /* 0x00000001ff077424 */ /* 0x000fce00078e00ff */
.L_x_33:
[----:B------:R-:W-:Y:S05]  /*1090*/  BSYNC.RECONVERGENT B3 ;  /* 0x0000000000037941 */ /* 0x000fea0003800200 */
.L_x_32:
[----:B------:R-:W3:Y:S01]  /*10a0*/  LDS R9, [R11+0xc] ;  /* 0x00000c000b097984 */ /* 0x000ee20000000800 */
[----:B------:R-:W-:Y:S01]  /*10b0*/  BSSY.RECONVERGENT B3, `(.L_x_34) ;  /* 0x0000005000037945 */ /* 0x000fe20003800200 */
[----:B---3--:R-:W-:-:S13]  /*10c0*/  ISETP.NE.AND P0, PT, R6, R9, PT ;  /* 0x000000090600720c */ /* 0x008fda0003f05270 */
[----:B------:R-:W-:Y:S05]  /*10d0*/  @P0 BRA `(.L_x_35) ;  /* 0x0000000000080947 */ /* 0x000fea0003800000 */
[----:B------:R3:W-:Y:S01]  /*10e0*/  ATOMS.POPC.INC.32 RZ, [R10+URZ+0xc] ;  /* 0x00000c000aff7f8c */ /* 0x0007e2000d8000ff */
[----:B------:R-:W-:-:S07]  /*10f0*/  IMAD.MOV.U32 R7, RZ, RZ, 0x1 ;  /* 0x00000001ff077424 */ /* 0x000fce00078e00ff */
.L_x_35:
[----:B------:R-:W-:Y:S05]  /*1100*/  BSYNC.RECONVERGENT B3 ;  /* 0x0000000000037941 */ /* 0x000fea0003800200 */
.L_x_34:
[----:B------:R-:W4:Y:S01]  /*1110*/  LDS R9, [R11+0x10] ;  /* 0x000010000b097984 */ /* 0x000f220000000800 */
[----:B------:R-:W-:Y:S01]  /*1120*/  BSSY.RECONVERGENT B3, `(.L_x_36) ;  /* 0x0000005000037945 */ /* 0x000fe20003800200 */
[----:B----4-:R-:W-:-:S13]  /*1130*/  ISETP.NE.AND P0, PT, R6, R9, PT ;  /* 0x000000090600720c */ /* 0x010fda0003f05270 */
[----:B------:R-:W-:Y:S05]  /*1140*/  @P0 BRA `(.L_x_37) ;  /* 0x0000000000080947 */ /* 0x000fea0003800000 */
[----:B------:R4:W-:Y:S01]  /*1150*/  ATOMS.POPC.INC.32 RZ, [R10+URZ+0x10] ;  /* 0x000010000aff7f8c */ /* 0x0009e2000d8000ff */
[----:B------:R-:W-:-:S07]  /*1160*/  MOV R7, 0x1 ;  /* 0x0000000100077802 */ /* 0x000fce0000000f00 */
.L_x_37:
[----:B------:R-:W-:Y:S05]  /*1170*/  BSYNC.RECONVERGENT B3 ;  /* 0x0000000000037941 */ /* 0x000fea0003800200 */
.L_x_36:
[----:B------:R-:W5:Y:S01]  /*1180*/  LDS R9, [R11+0x14] ;  /* 0x000014000b097984 */ /* 0x000f620000000800 */
[----:B------:R-:W-:Y:S01]  /*1190*/  BSSY.RECONVERGENT B3, `(.L_x_38) ;  /* 0x0000005000037945 */ /* 0x000fe20003800200 */
[----:B-----5:R-:W-:-:S13]  /*11a0*/  ISETP.NE.AND P0, PT, R6, R9, PT ;  /* 0x000000090600720c */ /* 0x020fda0003f05270 */
[----:B------:R-:W-:Y:S05]  /*11b0*/  @P0 BRA `(.L_x_39) ;  /* 0x0000000000080947 */ /* 0x000fea0003800000 */
[----:B------:R0:W-:Y:S01]  /*11c0*/  ATOMS.POPC.INC.32 RZ, [R10+URZ+0x14] ;  /* 0x000014000aff7f8c */ /* 0x0001e2000d8000ff */
[----:B------:R-:W-:-:S07]  /*11d0*/  IMAD.MOV.U32 R7, RZ, RZ, 0x1 ;  /* 0x00000001ff077424 */ /* 0x000fce00078e00ff */
.L_x_39:
[----:B------:R-:W-:Y:S05]  /*11e0*/  BSYNC.RECONVERGENT B3 ;  /* 0x0000000000037941 */ /* 0x000fea0003800200 */
.L_x_38:
[----:B------:R-:W5:Y:S01]  /*11f0*/  LDS R9, [R11+0x18] ;  /* 0x000018000b097984 */ /* 0x000f620000000800 */
[----:B------:R-:W-:Y:S01]  /*1200*/  BSSY.RECONVERGENT B3, `(.L_x_40) ;  /* 0x0000005000037945 */ /* 0x000fe20003800200 */
[----:B-----5:R-:W-:-:S13]  /*1210*/  ISETP.NE.AND P0, PT, R6, R9, PT ;  /* 0x000000090600720c */ /* 0x020fda0003f05270 */
[----:B------:R-:W-:Y:S05]  /*1220*/  @P0 BRA `(.L_x_41) ;  /* 0x0000000000080947 */ /* 0x000fea0003800000 */
[----:B------:R0:W-:Y:S01]  /*1230*/  ATOMS.POPC.INC.32 RZ, [R10+URZ+0x18] ;  /* 0x000018000aff7f8c */ /* 0x0001e2000d8000ff */
[----:B------:R-:W-:-:S07]  /*1240*/  IMAD.MOV.U32 R7, RZ, RZ, 0x1 ;  /* 0x00000001ff077424 */ /* 0x000fce00078e00ff */
.L_x_41:
[----:B------:R-:W-:Y:S05]  /*1250*/  BSYNC.RECONVERGENT B3 ;  /* 0x0000000000037941 */ /* 0x000fea0003800200 */
.L_x_40:
[----:B------:R-:W5:Y:S01]  /*1260*/  LDS R9, [R11+0x1c] ;  /* 0x00001c000b097984 */ /* 0x000f620000000800 */
[----:B------:R-:W-:Y:S01]  /*1270*/  VIADD R8, R8, 0x8 ;  /* 0x0000000808087836 */ /* 0x000fe20000000000 */
[----:B------:R-:W-:Y:S04]  /*1280*/  BSSY.RECONVERGENT B3, `(.L_x_42) ;  /* 0x0000006000037945 */ /* 0x000fe80003800200 */
[----:B------:R-:W-:Y:S02]  /*1290*/  ISETP.NE.AND P3, PT, R8, R5, PT ;  /* 0x000000050800720c */ /* 0x000fe40003f65270 */
[----:B-----5:R-:W-:-:S13]  /*12a0*/  ISETP.NE.AND P0, PT, R6, R9, PT ;  /* 0x000000090600720c */ /* 0x020fda0003f05270 */
[----:B------:R-:W-:Y:S05]  /*12b0*/  @P0 BRA `(.L_x_43) ;  /* 0x0000000000080947 */ /* 0x000fea0003800000 */
[----:B------:R0:W-:Y:S01]  /*12c0*/  ATOMS.POPC.INC.32 RZ, [R10+URZ+0x1c] ;  /* 0x00001c000aff7f8c */ /* 0x0001e2000d8000ff */
[----:B------:R-:W-:-:S07]  /*12d0*/  IMAD.MOV.U32 R7, RZ, RZ, 0x1 ;  /* 0x00000001ff077424 */ /* 0x000fce00078e00ff */
.L_x_43:
[----:B------:R-:W-:Y:S05]  /*12e0*/  BSYNC.RECONVERGENT B3 ;  /* 0x0000000000037941 */ /* 0x000fea0003800200 */
.L_x_42:
[----:B------:R-:W-:Y:S05]  /*12f0*/  @P3 BRA `(.L_x_44) ;  /* 0xfffffffc000c3947 */ /* 0x000fea000383ffff */
[----:B------:R-:W-:-:S07]  /*1300*/  MOV R8, R5 ;  /* 0x0000000500087202 */ /* 0x000fce0000000f00 */
.L_x_27:
[----:B------:R-:W-:-:S13]  /*1310*/  ISETP.NE.AND P0, PT, R15, RZ, PT ;  /* 0x000000ff0f00720c */ /* 0x000fda0003f05270 */
[----:B------:R-:W-:Y:S05]  /*1320*/  @!P0 BRA `(.L_x_45) ;  /* 0x0000000400248947 */ /* 0x000fea0003800000 */
[----:B------:R-:W-:Y:S05]  /*1330*/  @!P2 BRA `(.L_x_46) ;  /* 0x000000000088a947 */ /* 0x000fea0003800000 */
[----:B------:R-:W5:Y:S01]  /*1340*/  S2UR UR6, SR_CgaCtaId ;  /* 0x00000000000679c3 */ /* 0x000f620000008800 */
[----:B------:R-:W-:Y:S01]  /*1350*/  UMOV UR5, 0x400 ;  /* 0x0000040000057882 */ /* 0x000fe20000000000 */
[----:B------:R-:W-:Y:S01]  /*1360*/  BSSY.RECONVERGENT B3, `(.L_x_47) ;  /* 0x0000009000037945 */ /* 0x000fe20003800200 */
[----:B-----5:R-:W-:-:S06]  /*1370*/  ULEA UR5, UR6, UR5, 0x18 ;  /* 0x0000000506057291 */ /* 0x020fcc000f8ec0ff */
[----:B------:R-:W-:-:S05]  /*1380*/  LEA R11, R8, UR5, 0x2 ;  /* 0x00000005080b7c11 */ /* 0x000fca000f8e10ff */
[----:B------:R-:W5:Y:S01]  /*1390*/  LDS R9, [R11] ;  /* 0x000000000b097984 */ /* 0x000f620000000800 */
[----:B01234-:R-:W-:Y:S01]  /*13a0*/  IMAD R10, R0, 0x4, R11 ;  /* 0x00000004000a7824 */ /* 0x01ffe200078e020b */
[----:B-----5:R-:W-:-:S13]  /*13b0*/  ISETP.NE.AND P0, PT, R6, R9, PT ;  /* 0x000000090600720c */ /* 0x020fda0003f05270 */
[----:B------:R-:W-:Y:S05]  /*13c0*/  @P0 BRA `(.L_x_48) ;  /* 0x0000000000080947 */ /* 0x000fea0003800000 */
[----:B------:R0:W-:Y:S01]  /*13d0*/  ATOMS.POPC.INC.32 RZ, [R10+URZ] ;  /* 0x000000000aff7f8c */ /* 0x0001e2000d8000ff */
[----:B------:R-:W-:-:S07]  /*13e0*/  IMAD.MOV.U32 R7, RZ, RZ, 0x1 ;  /* 0x00000001ff077424 */ /* 0x000fce00078e00ff */
.L_x_48:
[----:B------:R-:W-:Y:S05]  /*13f0*/  BSYNC.RECONVERGENT B3 ;  /* 0x0000000000037941 */ /* 0x000fea0003800200 */
.L_x_47:
[----:B------:R-:W1:Y:S01]  /*1400*/  LDS R9, [R11+0x4] ;  /* 0x000004000b097984 */ /* 0x000e620000000800 */
[----:B------:R-:W-:Y:S01]  /*1410*/  BSSY.RECONVERGENT B3, `(.L_x_49) ;  /* 0x0000005000037945 */ /* 0x000fe20003800200 */
[----:B-1----:R-:W-:-:S13]  /*1420*/  ISETP.NE.AND P0, PT, R6, R9, PT ;  /* 0x000000090600720c */ /* 0x002fda0003f05270 */
[----:B------:R-:W-:Y:S05]  /*1430*/  @P0 BRA `(.L_x_50) ;  /* 0x0000000000080947 */ /* 0x000fea0003800000 */
[----:B------:R1:W-:Y:S01]  /*1440*/  ATOMS.POPC.INC.32 RZ, [R10+URZ+0x4] ;  /* 0x000004000aff7f8c */ /* 0x0003e2000d8000ff */
[----:B------:R-:W-:-:S07]  /*1450*/  IMAD.MOV.U32 R7, RZ, RZ, 0x1 ;  /* 0x00000001ff077424 */ /* 0x000fce00078e00ff */
.L_x_50:
[----:B------:R-:W-:Y:S05]  /*1460*/  BSYNC.RECONVERGENT B3 ;  /* 0x0000000000037941 */ /* 0x000fea0003800200 */
.L_x_49:
[----:B------:R-:W2:Y:S01]  /*1470*/  LDS R9, [R11+0x8] ;  /* 0x000008000b097984 */ /* 0x000ea20000000800 */
[----:B------:R-:W-:Y:S01]  /*1480*/  BSSY.RECONVERGENT B3, `(.L_x_51) ;  /* 0x0000005000037945 */ /* 0x000fe20003800200 */
[----:B--2---:R-:W-:-:S13]  /*1490*/  ISETP.NE.AND P0, PT, R6, R9, PT ;  /* 0x000000090600720c */ /* 0x004fda0003f05270 */
[----:B------:R-:W-:Y:S05]  /*14a0*/  @P0 BRA `(.L_x_52) ;  /* 0x0000000000080947 */ /* 0x000fea0003800000 */
[----:B------:R2:W-:Y:S01]  /*14b0*/  ATOMS.POPC.INC.32 RZ, [R10+URZ+0x8] ;  /* 0x000008000aff7f8c */ /* 0x0005e2000d8000ff */
[----:B------:R-:W-:-:S07]  /*14c0*/  IMAD.MOV.U32 R7, RZ, RZ, 0x1 ;  /* 0x00000001ff077424 */ /* 0x000fce00078e00ff */
.L_x_52:
[----:B------:R-:W-:Y:S05]  /*14d0*/  BSYNC.RECONVERGENT B3 ;  /* 0x0000000000037941 */ /* 0x000fea0003800200 */
.L_x_51:
[----:B------:R-:W3:Y:S01]  /*14e0*/  LDS R9, [R11+0xc] ;  /* 0x00000c000b097984 */ /* 0x000ee20000000800 */
[----:B------:R-:W-:Y:S01]  /*14f0*/  BSSY.RECONVERGENT B3, `(.L_x_53) ;  /* 0x0000005000037945 */ /* 0x000fe20003800200 */
[----:B---3--:R-:W-:-:S13]  /*1500*/  ISETP.NE.AND P0, PT, R6, R9, PT ;  /* 0x000000090600720c */ /* 0x008fda0003f05270 */
[----:B------:R-:W-:Y:S05]  /*1510*/  @P0 BRA `(.L_x_54) ;  /* 0x0000000000080947 */ /* 0x000fea0003800000 */
[----:B------:R3:W-:Y:S01]  /*1520*/  ATOMS.POPC.INC.32 RZ, [R10+URZ+0xc] ;  /* 0x00000c000aff7f8c */ /* 0x0007e2000d8000ff */
[----:B------:R-:W-:-:S07]  /*1530*/  HFMA2 R7, -RZ, RZ, 0, 5.9604644775390625e-08 ;  /* 0x00000001ff077431 */ /* 0x000fce00000001ff */
.L_x_54:
[----:B------:R-:W-:Y:S05]  /*1540*/  BSYNC.RECONVERGENT B3 ;  /* 0x0000000000037941 */ /* 0x000fea0003800200 */
.L_x_53:
[----:B------:R-:W-:-:S07]  /*1550*/  VIADD R8, R8, 0x4 ;  /* 0x0000000408087836 */ /* 0x000fce0000000000 */
.L_x_46:
[----:B------:R-:W-:Y:S01]  /*1560*/  ISETP.NE.AND P0, PT, R14, RZ, PT ;  /* 0x000000ff0e00720c */ /* 0x000fe20003f05270 */
[----:B------:R-:W-:-:S12]  /*1570*/  BSSY.RECONVERGENT B3, `(.L_x_45) ;  /* 0x0000024000037945 */ /* 0x000fd80003800200 */
[----:B------:R-:W-:Y:S05]  /*1580*/  @!P0 BRA `(.L_x_55) ;  /* 0x0000000000888947 */ /* 0x000fea0003800000 */
[----:B------:R-:W-:-:S13]  /*1590*/  ISETP.NE.AND P0, PT, R14, 0x1, PT ;  /* 0x000000010e00780c */ /* 0x000fda0003f05270 */
        /* <DEDUP_REMOVED lines=12> */
.L_x_58:
[----:B------:R-:W-:Y:S05]  /*1660*/  BSYNC.RECONVERGENT B4 ;  /* 0x0000000000047941 */ /* 0x000fea0003800200 */
.L_x_57:
[----:B------:R-:W1:Y:S01]  /*1670*/  LDS R9, [R11+0x4] ;  /* 0x000004000b097984 */ /* 0x000e620000000800 */
[----:B------:R-:W-:Y:S01]  /*1680*/  BSSY.RECONVERGENT B4, `(.L_x_59) ;  /* 0x0000005000047945 */ /* 0x000fe20003800200 */
[----:B-1----:R-:W-:-:S13]  /*1690*/  ISETP.NE.AND P0, PT, R6, R9, PT ;  /* 0x000000090600720c */ /* 0x002fda0003f05270 */
[----:B------:R-:W-:Y:S05]  /*16a0*/  @P0 BRA `(.L_x_60) ;  /* 0x0000000000080947 */ /* 0x000fea0003800000 */
[----:B------:R1:W-:Y:S01]  /*16b0*/  ATOMS.POPC.INC.32 RZ, [R10+URZ+0x4] ;  /* 0x000004000aff7f8c */ /* 0x0003e2000d8000ff */
[----:B------:R-:W-:-:S07]  /*16c0*/  IMAD.MOV.U32 R7, RZ, RZ, 0x1 ;  /* 0x00000001ff077424 */ /* 0x000fce00078e00ff */
.L_x_60:
[----:B------:R-:W-:Y:S05]  /*16d0*/  BSYNC.RECONVERGENT B4 ;  /* 0x0000000000047941 */ /* 0x000fea0003800200 */
.L_x_59:
[----:B------:R-:W-:-:S07]  /*16e0*/  IADD3 R8, PT, PT, R8, 0x2, RZ ;  /* 0x0000000208087810 */ /* 0x000fce0007ffe0ff */
.L_x_56:
[----:B------:R-:W-:-:S13]  /*16f0*/  LOP3.LUT P0, RZ, R0, 0x1, RZ, 0xc0, !PT ;  /* 0x0000000100ff7812 */ /* 0x000fda000780c0ff */
[----:B------:R-:W-:Y:S05]  /*1700*/  @!P0 BRA `(.L_x_55) ;  /* 0x0000000000288947 */ /* 0x000fea0003800000 */
[----:B------:R-:W5:Y:S01]  /*1710*/  S2UR UR6, SR_CgaCtaId ;  /* 0x00000000000679c3 */ /* 0x000f620000008800 */
[----:B------:R-:W-:Y:S02]  /*1720*/  UMOV UR5, 0x400 ;  /* 0x0000040000057882 */ /* 0x000fe40000000000 */
[----:B-----5:R-:W-:-:S06]  /*1730*/  ULEA UR5, UR6, UR5, 0x18 ;  /* 0x0000000506057291 */ /* 0x020fcc000f8ec0ff */
[----:B------:R-:W-:-:S05]  /*1740*/  LEA R11, R8, UR5, 0x2 ;  /* 0x00000005080b7c11 */ /* 0x000fca000f8e10ff */
[----:B------:R-:W5:Y:S02]  /*1750*/  LDS R9, [R11] ;  /* 0x000000000b097984 */ /* 0x000f640000000800 */
[----:B-----5:R-:W-:-:S13]  /*1760*/  ISETP.NE.AND P0, PT, R6, R9, PT ;  /* 0x000000090600720c */ /* 0x020fda0003f05270 */
[----:B------:R-:W-:Y:S05]  /*1770*/  @P0 BRA `(.L_x_55) ;  /* 0x00000000000c0947 */ /* 0x000fea0003800000 */
[----:B------:R-:W-:Y:S02]  /*1780*/  IMAD R8, R0, 0x4, R11 ;  /* 0x0000000400087824 */ /* 0x000fe400078e020b */
[----:B------:R-:W-:-:S03]  /*1790*/  IMAD.MOV.U32 R7, RZ, RZ, 0x1 ;  /* 0x00000001ff077424 */ /* 0x000fc600078e00ff */
[----:B------:R0:W-:Y:S04]  /*17a0*/  ATOMS.POPC.INC.32 RZ, [R8+URZ] ;  /* 0x0000000008ff7f8c */ /* 0x0001e8000d8000ff */
.L_x_55:
[----:B------:R-:W-:Y:S05]  /*17b0*/  BSYNC.RECONVERGENT B3 ;  /* 0x0000000000037941 */ /* 0x000fea0003800200 */
.L_x_45:
[----:B------:R-:W-:Y:S01]  /*17c0*/  ISETP.NE.AND P0, PT, R7, RZ, PT ;  /* 0x000000ff0700720c */ /* 0x000fe20003f05270 */
[----:B------:R-:W-:Y:S01]  /*17d0*/  IMAD.IADD R3, R2, 0x1, R3 ;  /* 0x0000000102037824 */ /* 0x000fe200078e0203 */
[----:B------:R-:W-:Y:S04]  /*17e0*/  BSSY.RECONVERGENT B3, `(.L_x_61) ;  /* 0x0000007000037945 */ /* 0x000fe80003800200 */
[----:B------:R-:W-:-:S07]  /*17f0*/  ISETP.GT.AND P3, PT, R3, UR4, PT ;  /* 0x0000000403007c0c */ /* 0x000fce000bf64270 */
[----:B------:R-:W-:Y:S06]  /*1800*/  @P0 BRA `(.L_x_62) ;  /* 0x0000000000100947 */ /* 0x000fec0003800000 */
[----:B0-----:R-:W0:Y:S01]  /*1810*/  LDC.64 R8, c[0x0][0x388] ;  /* 0x0000e200ff087b82 */ /* 0x001e220000000a00 */
[----:B------:R-:W-:Y:S02]  /*1820*/  IMAD.MOV.U32 R11, RZ, RZ, 0x1 ;  /* 0x00000001ff0b7424 */ /* 0x000fe400078e00ff */
[----:B0-----:R-:W-:-:S05]  /*1830*/  IMAD.WIDE R6, R6, 0x4, R8 ;  /* 0x0000000406067825 */ /* 0x001fca00078e0208 */
[----:B------:R0:W-:Y:S02]  /*1840*/  REDG.E.ADD.STRONG.GPU desc[UR8][R6.64], R11 ;  /* 0x0000000b0600798e */ /* 0x0001e4000c12e108 */
.L_x_62:
[----:B------:R-:W-:Y:S05]  /*1850*/  BSYNC.RECONVERGENT B3 ;  /* 0x0000000000037941 */ /* 0x000fea0003800200 */
.L_x_61:
[----:B------:R-:W-:Y:S05]  /*1860*/  @!P3 BRA `(.L_x_63) ;  /* 0xfffffff000a0b947 */ /* 0x000fea000383ffff */
[----:B------:R-:W-:Y:S05]  /*1870*/  BSYNC.RECONVERGENT B0 ;  /* 0x0000000000007941 */ /* 0x000fea0003800200 */
.L_x_18:
[----:B------:R-:W-:Y:S05]  /*1880*/  BSYNC.RECONVERGENT B1 ;  /* 0x0000000000017941 */ /* 0x000fea0003800200 */
.L_x_9:
[----:B------:R-:W-:Y:S05]  /*1890*/  BRA `(.L_x_7) ;  /* 0x00000008004c7947 */ /* 0x000fea0003800000 */
.L_x_8:
[----:B------:R-:W-:-:S13]  /*18a0*/  ISETP.GT.AND P0, PT, R9, 0x1, PT ;  /* 0x000000010900780c */ /* 0x000fda0003f04270 */
[----:B------:R-:W-:Y:S05]  /*18b0*/  @P0 BRA `(.L_x_64) ;  /* 0x00000000002c0947 */ /* 0x000fea0003800000 */
[----:B-1----:R-:W0:Y:S01]  /*18c0*/  S2R R6, SR_LANEID ;  /* 0x0000000000067919 */ /* 0x002e220000000000 */
[----:B------:R-:W1:Y:S02]  /*18d0*/  LDC.64 R4, c[0x0][0x388] ;  /* 0x0000e200ff047b82 */ /* 0x000e640000000a00 */
.L_x_65:
[----:B------:R-:W-:Y:S02]  /*18e0*/  VOTEU.ANY UR5, UPT, PT ;  /* 0x0000000000057886 */ /* 0x000fe400038e0100 */
[----:B------:R-:W-:Y:S02]  /*18f0*/  UFLO.U32 UR6, UR5 ;  /* 0x00000005000672bd */ /* 0x000fe400080e0000 */
[----:B------:R-:W1:Y:S04]  /*1900*/  POPC R7, UR5 ;  /* 0x0000000500077d09 */ /* 0x000e680008000000 */
[----:B0-----:R-:W-:Y:S02]  /*1910*/  ISETP.EQ.U32.AND P0, PT, R6, UR6, PT ;  /* 0x0000000606007c0c */ /* 0x001fe4000bf02070 */
[----:B------:R-:W-:-:S11]  /*1920*/  IADD3 R3, PT, PT, R2, R3, RZ ;  /* 0x0000000302037210 */ /* 0x000fd60007ffe0ff */
[----:B-1----:R2:W-:Y:S01]  /*1930*/  @P0 REDG.E.ADD.STRONG.GPU desc[UR8][R4.64], R7 ;  /* 0x000000070400098e */ /* 0x0025e2000c12e108 */
[----:B------:R-:W-:-:S13]  /*1940*/  ISETP.GT.AND P0, PT, R3, UR4, PT ;  /* 0x0000000403007c0c */ /* 0x000fda000bf04270 */
[----:B--2---:R-:W-:Y:S05]  /*1950*/  @!P0 BRA `(.L_x_65) ;  /* 0xfffffffc00e08947 */ /* 0x004fea000383ffff */
[----:B------:R-:W-:Y:S05]  /*1960*/  BRA `(.L_x_7) ;  /* 0x0000000800187947 */ /* 0x000fea0003800000 */
.L_x_64:
[C---:B-1----:R-:W-:Y:S01]  /*1970*/  LOP3.LUT R11, R0.reuse, 0x7, RZ, 0xc0, !PT ;  /* 0x00000007000b7812 */ /* 0x042fe200078ec0ff */
[C---:B------:R-:W-:Y:S01]  /*1980*/  VIADD R4, R0.reuse, 0xffffffff ;  /* 0xffffffff00047836 */ /* 0x040fe20000000000 */
[----:B------:R-:W-:-:S03]  /*1990*/  LOP3.LUT R14, R0, 0x3, RZ, 0xc0, !PT ;  /* 0x00000003000e7812 */ /* 0x000fc600078ec0ff */
[----:B------:R-:W-:Y:S01]  /*19a0*/  VIADD R5, R11, 0xffffffff ;  /* 0xffffffff0b057836 */ /* 0x000fe20000000000 */
[----:B------:R-:W-:Y:S02]  /*19b0*/  ISETP.GE.U32.AND P0, PT, R4, 0x7, PT ;  /* 0x000000070400780c */ /* 0x000fe40003f06070 */
[----:B------:R-:W-:Y:S02]  /*19c0*/  LOP3.LUT R4, R0, 0x3ffffff8, RZ, 0xc0, !PT ;  /* 0x3ffffff800047812 */ /* 0x000fe400078ec0ff */
[----:B------:R-:W-:-:S13]  /*19d0*/  ISETP.GE.U32.AND P1, PT, R5, 0x3, PT ;  /* 0x000000030500780c */ /* 0x000fda0003f26070 */
.L_x_86:
[----:B0-----:R-:W-:Y:S02]  /*19e0*/  IMAD.MOV.U32 R5, RZ, RZ, RZ ;  /* 0x000000ffff057224 */ /* 0x001fe400078e00ff */
[----:B------:R-:W-:Y:S01]  /*19f0*/  IMAD.MOV.U32 R6, RZ, RZ, RZ ;  /* 0x000000ffff067224 */ /* 0x000fe200078e00ff */
[----:B-1234-:R-:W-:Y:S06]  /*1a00*/  @!P0 BRA `(.L_x_66) ;  /* 0x0000000000cc8947 */ /* 0x01efec0003800000 */
[----:B------:R-:W0:Y:S01]  /*1a10*/  S2R R9, SR_CgaCtaId ;  /* 0x0000000000097919 */ /* 0x000e220000008800 */
[----:B------:R-:W-:Y:S01]  /*1a20*/  MOV R6, 0x400 ;  /* 0x0000040000067802 */ /* 0x000fe20000000f00 */
[----:B------:R-:W-:Y:S02]  /*1a30*/  HFMA2 R5, -RZ, RZ, 0, 0 ;  /* 0x00000000ff057431 */ /* 0x000fe400000001ff */
[----:B------:R-:W-:Y:S01]  /*1a40*/  IMAD.MOV.U32 R7, RZ, RZ, RZ ;  /* 0x000000ffff077224 */ /* 0x000fe200078e00ff */
[----:B0-----:R-:W-:-:S07]  /*1a50*/  LEA R10, R9, R6, 0x18 ;  /* 0x00000006090a7211 */ /* 0x001fce00078ec0ff */
.L_x_75:
[----:B------:R-:W-:-:S04]  /*1a60*/  IMAD R9, R7, 0x4, R10 ;  /* 0x0000000407097824 */ /* 0x000fc800078e020a */
[----:B01234-:R-:W-:Y:S01]  /*1a70*/  IMAD R8, R0, 0x4, R9 ;  /* 0x0000000400087824 */ /* 0x01ffe200078e0209 */
[----:B------:R-:W0:Y:S02]  /*1a80*/  LDS R6, [R9] ;  /* 0x0000000009067984 */ /* 0x000e240000000800 */
[----:B0-----:R-:W-:-:S13]  /*1a90*/  ISETP.NE.AND P2, PT, R6, RZ, PT ;  /* 0x000000ff0600720c */ /* 0x001fda0003f45270 */
[----:B------:R-:W-:Y:S05]  /*1aa0*/  @P2 BRA `(.L_x_67) ;  /* 0x0000000000082947 */ /* 0x000fea0003800000 */
[----:B------:R0:W-:Y:S01]  /*1ab0*/  ATOMS.POPC.INC.32 RZ, [R8+URZ] ;  /* 0x0000000008ff7f8c */ /* 0x0001e2000d8000ff */
[----:B------:R-:W-:-:S07]  /*1ac0*/  IMAD.MOV.U32 R5, RZ, RZ, 0x1 ;  /* 0x00000001ff057424 */ /* 0x000fce00078e00ff */
.L_x_67:
[----:B------:R-:W1:Y:S02]  /*1ad0*/  LDS R6, [R9+0x4] ;  /* 0x0000040009067984 */ /* 0x000e640000000800 */
[----:B-1----:R-:W-:-:S13]  /*1ae0*/  ISETP.NE.AND P2, PT, R6, RZ, PT ;  /* 0x000000ff0600720c */ /* 0x002fda0003f45270 */
[----:B------:R-:W-:Y:S05]  /*1af0*/  @P2 BRA `(.L_x_68) ;  /* 0x0000000000082947 */ /* 0x000fea0003800000 */
[----:B------:R1:W-:Y:S01]  /*1b00*/  ATOMS.POPC.INC.32 RZ, [R8+URZ+0x4] ;  /* 0x0000040008ff7f8c */ /* 0x0003e2000d8000ff */
[----:B------:R-:W-:-:S07]  /*1b10*/  MOV R5, 0x1 ;  /* 0x0000000100057802 */ /* 0x000fce0000000f00 */
.L_x_68:
[----:B------:R-:W2:Y:S02]  /*1b20*/  LDS R6, [R9+0x8] ;  /* 0x0000080009067984 */ /* 0x000ea40000000800 */
[----:B--2---:R-:W-:-:S13]  /*1b30*/  ISETP.NE.AND P2, PT, R6, RZ, PT ;  /* 0x000000ff0600720c */ /* 0x004fda0003f45270 */
[----:B------:R-:W-:Y:S05]  /*1b40*/  @P2 BRA `(.L_x_69) ;  /* 0x0000000000082947 */ /* 0x000fea0003800000 */
[----:B------:R2:W-:Y:S01]  /*1b50*/  ATOMS.POPC.INC.32 RZ, [R8+URZ+0x8] ;  /* 0x0000080008ff7f8c */ /* 0x0005e2000d8000ff */
[----:B------:R-:W-:-:S07]  /*1b60*/  IMAD.MOV.U32 R5, RZ, RZ, 0x1 ;  /* 0x00000001ff057424 */ /* 0x000fce00078e00ff */
.L_x_69:
[----:B------:R-:W3:Y:S02]  /*1b70*/  LDS R6, [R9+0xc] ;  /* 0x00000c0009067984 */ /* 0x000ee40000000800 */
[----:B---3--:R-:W-:-:S13]  /*1b80*/  ISETP.NE.AND P2, PT, R6, RZ, PT ;  /* 0x000000ff0600720c */ /* 0x008fda0003f45270 */
[----:B------:R-:W-:Y:S05]  /*1b90*/  @P2 BRA `(.L_x_70) ;  /* 0x0000000000082947 */ /* 0x000fea0003800000 */
[----:B------:R3:W-:Y:S01]  /*1ba0*/  ATOMS.POPC.INC.32 RZ, [R8+URZ+0xc] ;  /* 0x00000c0008ff7f8c */ /* 0x0007e2000d8000ff */
[----:B------:R-:W-:-:S07]  /*1bb0*/  IMAD.MOV.U32 R5, RZ, RZ, 0x1 ;  /* 0x00000001ff057424 */ /* 0x000fce00078e00ff */
.L_x_70:
[----:B------:R-:W4:Y:S02]  /*1bc0*/  LDS R6, [R9+0x10] ;  /* 0x0000100009067984 */ /* 0x000f240000000800 */
[----:B----4-:R-:W-:-:S13]  /*1bd0*/  ISETP.NE.AND P2, PT, R6, RZ, PT ;  /* 0x000000ff0600720c */ /* 0x010fda0003f45270 */
[----:B------:R-:W-:Y:S05]  /*1be0*/  @P2 BRA `(.L_x_71) ;  /* 0x0000000000082947 */ /* 0x000fea0003800000 */
[----:B------:R4:W-:Y:S01]  /*1bf0*/  ATOMS.POPC.INC.32 RZ, [R8+URZ+0x10] ;  /* 0x0000100008ff7f8c */ /* 0x0009e2000d8000ff */
[----:B------:R-:W-:-:S07]  /*1c00*/  IMAD.MOV.U32 R5, RZ, RZ, 0x1 ;  /* 0x00000001ff057424 */ /* 0x000fce00078e00ff */
.L_x_71:
[----:B------:R-:W5:Y:S02]  /*1c10*/  LDS R6, [R9+0x14] ;  /* 0x0000140009067984 */ /* 0x000f640000000800 */
[----:B-----5:R-:W-:-:S13]  /*1c20*/  ISETP.NE.AND P2, PT, R6, RZ, PT ;  /* 0x000000ff0600720c */ /* 0x020fda0003f45270 */
[----:B------:R-:W-:Y:S05]  /*1c30*/  @P2 BRA `(.L_x_72) ;  /* 0x0000000000082947 */ /* 0x000fea0003800000 */
[----:B------:R0:W-:Y:S01]  /*1c40*/  ATOMS.POPC.INC.32 RZ, [R8+URZ+0x14] ;  /* 0x0000140008ff7f8c */ /* 0x0001e2000d8000ff */
[----:B------:R-:W-:-:S07]  /*1c50*/  IMAD.MOV.U32 R5, RZ, RZ, 0x1 ;  /* 0x00000001ff057424 */ /* 0x000fce00078e00ff */
.L_x_72:
[----:B------:R-:W5:Y:S02]  /*1c60*/  LDS R6, [R9+0x18] ;  /* 0x0000180009067984 */ /* 0x000f640000000800 */
[----:B-----5:R-:W-:-:S13]  /*1c70*/  ISETP.NE.AND P2, PT, R6, RZ, PT ;  /* 0x000000ff0600720c */ /* 0x020fda0003f45270 */
[----:B------:R-:W-:Y:S05]  /*1c80*/  @P2 BRA `(.L_x_73) ;  /* 0x0000000000082947 */ /* 0x000fea0003800000 */
[----:B------:R0:W-:Y:S01]  /*1c90*/  ATOMS.POPC.INC.32 RZ, [R8+URZ+0x18] ;  /* 0x0000180008ff7f8c */ /* 0x0001e2000d8000ff */
[----:B------:R-:W-:-:S07]  /*1ca0*/  HFMA2 R5, -RZ, RZ, 0, 5.9604644775390625e-08 ;  /* 0x00000001ff057431 */ /* 0x000fce00000001ff */
.L_x_73:
[----:B------:R-:W5:Y:S01]  /*1cb0*/  LDS R6, [R9+0x1c] ;  /* 0x00001c0009067984 */ /* 0x000f620000000800 */
[----:B------:R-:W-:-:S05]  /*1cc0*/  VIADD R7, R7, 0x8 ;  /* 0x0000000807077836 */ /* 0x000fca0000000000 */
[----:B------:R-:W-:Y:S02]  /*1cd0*/  ISETP.NE.AND P3, PT, R7, R4, PT ;  /* 0x000000040700720c */ /* 0x000fe40003f65270 */
[----:B-----5:R-:W-:-:S13]  /*1ce0*/  ISETP.NE.AND P2, PT, R6, RZ, PT ;  /* 0x000000ff0600720c */ /* 0x020fda0003f45270 */
[----:B------:R-:W-:Y:S05]  /*1cf0*/  @P2 BRA `(.L_x_74) ;  /* 0x0000000000082947 */ /* 0x000fea0003800000 */
[----:B------:R0:W-:Y:S01]  /*1d00*/  ATOMS.POPC.INC.32 RZ, [R8+URZ+0x1c] ;  /* 0x00001c0008ff7f8c */ /* 0x0001e2000d8000ff */
[----:B------:R-:W-:-:S07]  /*1d10*/  IMAD.MOV.U32 R5, RZ, RZ, 0x1 ;  /* 0x00000001ff057424 */ /* 0x000fce00078e00ff */
.L_x_74:
[----:B------:R-:W-:Y:S05]  /*1d20*/  @P3 BRA `(.L_x_75) ;  /* 0xfffffffc004c3947 */ /* 0x000fea000383ffff */
[----:B------:R-:W-:-:S07]  /*1d30*/  IMAD.MOV.U32 R6, RZ, RZ, R4 ;  /* 0x000000ffff067224 */ /* 0x000fce00078e0004 */
.L_x_66:
[----:B------:R-:W-:-:S13]  /*1d40*/  ISETP.NE.AND P2, PT, R11, RZ, PT ;  /* 0x000000ff0b00720c */ /* 0x000fda0003f45270 */
[----:B------:R-:W-:Y:S05]  /*1d50*/  @!P2 BRA `(.L_x_76) ;  /* 0x0000000000eca947 */ /* 0x000fea0003800000 */
[----:B------:R-:W-:Y:S05]  /*1d60*/  @!P1 BRA `(.L_x_77) ;  /* 0x0000000000689947 */ /* 0x000fea0003800000 */
[----:B01234-:R-:W0:Y:S01]  /*1d70*/  S2R R8, SR_CgaCtaId ;  /* 0x0000000000087919 */ /* 0x01fe220000008800 */
[----:B------:R-:W-:-:S04]  /*1d80*/  MOV R7, 0x400 ;  /* 0x0000040000077802 */ /* 0x000fc80000000f00 */
[----:B0-----:R-:W-:-:S05]  /*1d90*/  LEA R7, R8, R7, 0x18 ;  /* 0x0000000708077211 */ /* 0x001fca00078ec0ff */
[----:B------:R-:W-:-:S05]  /*1da0*/  IMAD R7, R6, 0x4, R7 ;  /* 0x0000000406077824 */ /* 0x000fca00078e0207 */
[----:B------:R-:W0:Y:S02]  /*1db0*/  LDS R8, [R7] ;  /* 0x0000000007087984 */ /* 0x000e240000000800 */
[----:B0-----:R-:W-:Y:S02]  /*1dc0*/  ISETP.NE.AND P2, PT, R8, RZ, PT ;  /* 0x000000ff0800720c */ /* 0x001fe40003f45270 */
[----:B------:R-:W-:-:S11]  /*1dd0*/  LEA R8, R0, R7, 0x2 ;  /* 0x0000000700087211 */ /* 0x000fd600078e10ff */
[----:B------:R-:W-:Y:S05]  /*1de0*/  @P2 BRA `(.L_x_78) ;  /* 0x0000000000082947 */ /* 0x000fea0003800000 */
[----:B------:R0:W-:Y:S01]  /*1df0*/  ATOMS.POPC.INC.32 RZ, [R8+URZ] ;  /* 0x0000000008ff7f8c */ /* 0x0001e2000d8000ff */
[----:B------:R-:W-:-:S07]  /*1e00*/  IMAD.MOV.U32 R5, RZ, RZ, 0x1 ;  /* 0x00000001ff057424 */ /* 0x000fce00078e00ff */
.L_x_78:
[----:B------:R-:W1:Y:S02]  /*1e10*/  LDS R9, [R7+0x4] ;  /* 0x0000040007097984 */ /* 0x000e640000000800 */
[----:B-1----:R-:W-:-:S13]  /*1e20*/  ISETP.NE.AND P2, PT, R9, RZ, PT ;  /* 0x000000ff0900720c */ /* 0x002fda0003f45270 */
[----:B------:R-:W-:Y:S05]  /*1e30*/  @P2 BRA `(.L_x_79) ;  /* 0x0000000000082947 */ /* 0x000fea0003800000 */
[----:B------:R1:W-:Y:S01]  /*1e40*/  ATOMS.POPC.INC.32 RZ, [R8+URZ+0x4] ;  /* 0x0000040008ff7f8c */ /* 0x0003e2000d8000ff */
[----:B------:R-:W-:-:S07]  /*1e50*/  IMAD.MOV.U32 R5, RZ, RZ, 0x1 ;  /* 0x00000001ff057424 */ /* 0x000fce00078e00ff */
.L_x_79:
[----:B------:R-:W2:Y:S02]  /*1e60*/  LDS R9, [R7+0x8] ;  /* 0x0000080007097984 */ /* 0x000ea40000000800 */
[----:B--2---:R-:W-:-:S13]  /*1e70*/  ISETP.NE.AND P2, PT, R9, RZ, PT ;  /* 0x000000ff0900720c */ /* 0x004fda0003f45270 */
[----:B------:R-:W-:Y:S05]  /*1e80*/  @P2 BRA `(.L_x_80) ;  /* 0x0000000000082947 */ /* 0x000fea0003800000 */
[----:B------:R2:W-:Y:S01]  /*1e90*/  ATOMS.POPC.INC.32 RZ, [R8+URZ+0x8] ;  /* 0x0000080008ff7f8c */ /* 0x0005e2000d8000ff */
[----:B------:R-:W-:-:S07]  /*1ea0*/  IMAD.MOV.U32 R5, RZ, RZ, 0x1 ;  /* 0x00000001ff057424 */ /* 0x000fce00078e00ff */
.L_x_80:
[----:B------:R-:W3:Y:S02]  /*1eb0*/  LDS R7, [R7+0xc] ;  /* 0x00000c0007077984 */ /* 0x000ee40000000800 */
[----:B---3--:R-:W-:-:S13]  /*1ec0*/  ISETP.NE.AND P2, PT, R7, RZ, PT ;  /* 0x000000ff0700720c */ /* 0x008fda0003f45270 */
[----:B------:R-:W-:Y:S05]  /*1ed0*/  @P2 BRA `(.L_x_81) ;  /* 0x0000000000082947 */ /* 0x000fea0003800000 */
[----:B------:R3:W-:Y:S01]  /*1ee0*/  ATOMS.POPC.INC.32 RZ, [R8+URZ+0xc] ;  /* 0x00000c0008ff7f8c */ /* 0x0007e2000d8000ff */
[----:B------:R-:W-:-:S07]  /*1ef0*/  IMAD.MOV.U32 R5, RZ, RZ, 0x1 ;  /* 0x00000001ff057424 */ /* 0x000fce00078e00ff */
.L_x_81:
[----:B------:R-:W-:-:S07]  /*1f00*/  IADD3 R6, PT, PT, R6, 0x4, RZ ;  /* 0x0000000406067810 */ /* 0x000fce0007ffe0ff */
.L_x_77:
[----:B------:R-:W-:-:S13]  /*1f10*/  ISETP.NE.AND P2, PT, R14, RZ, PT ;  /* 0x000000ff0e00720c */ /* 0x000fda0003f45270 */
[----:B------:R-:W-:Y:S05]  /*1f20*/  @!P2 BRA `(.L_x_76) ;  /* 0x000000000078a947 */ /* 0x000fea0003800000 */
[----:B------:R-:W-:-:S13]  /*1f30*/  ISETP.NE.AND P2, PT, R14, 0x1, PT ;  /* 0x000000010e00780c */ /* 0x000fda0003f45270 */
[----:B------:R-:W-:Y:S05]  /*1f40*/  @!P2 BRA `(.L_x_82) ;  /* 0x000000000040a947 */ /* 0x000fea0003800000 */
[----:B01234-:R-:W0:Y:S01]  /*1f50*/  S2R R8, SR_CgaCtaId ;  /* 0x0000000000087919 */ /* 0x01fe220000008800 */
[----:B------:R-:W-:-:S04]  /*1f60*/  MOV R7, 0x400 ;  /* 0x0000040000077802 */ /* 0x000fc80000000f00 */
[----:B0-----:R-:W-:-:S05]  /*1f70*/  LEA R7, R8, R7, 0x18 ;  /* 0x0000000708077211 */ /* 0x001fca00078ec0ff */
[----:B------:R-:W-:-:S05]  /*1f80*/  IMAD R7, R6, 0x4, R7 ;  /* 0x0000000406077824 */ /* 0x000fca00078e0207 */
[----:B------:R-:W0:Y:S02]  /*1f90*/  LDS R8, [R7] ;  /* 0x0000000007087984 */ /* 0x000e240000000800 */
[----:B0-----:R-:W-:Y:S01]  /*1fa0*/  ISETP.NE.AND P2, PT, R8, RZ, PT ;  /* 0x000000ff0800720c */ /* 0x001fe20003f45270 */
[----:B------:R-:W-:-:S12]  /*1fb0*/  IMAD R8, R0, 0x4, R7 ;  /* 0x0000000400087824 */ /* 0x000fd800078e0207 */
[----:B------:R-:W-:Y:S05]  /*1fc0*/  @P2 BRA `(.L_x_83) ;  /* 0x0000000000082947 */ /* 0x000fea0003800000 */
[----:B------:R0:W-:Y:S01]  /*1fd0*/  ATOMS.POPC.INC.32 RZ, [R8+URZ] ;  /* 0x0000000008ff7f8c */ /* 0x0001e2000d8000ff */
[----:B------:R-:W-:-:S07]  /*1fe0*/  IMAD.MOV.U32 R5, RZ, RZ, 0x1 ;  /* 0x00000001ff057424 */ /* 0x000fce00078e00ff */
.L_x_83:
[----:B------:R-:W1:Y:S02]  /*1ff0*/  LDS R7, [R7+0x4] ;  /* 0x0000040007077984 */ /* 0x000e640000000800 */
[----:B-1----:R-:W-:-:S13]  /*2000*/  ISETP.NE.AND P2, PT, R7, RZ, PT ;  /* 0x000000ff0700720c */ /* 0x002fda0003f45270 */
[----:B------:R-:W-:Y:S05]  /*2010*/  @P2 BRA `(.L_x_84) ;  /* 0x0000000000082947 */ /* 0x000fea0003800000 */
[----:B------:R1:W-:Y:S01]  /*2020*/  ATOMS.POPC.INC.32 RZ, [R8+URZ+0x4] ;  /* 0x0000040008ff7f8c */ /* 0x0003e2000d8000ff */
[----:B------:R-:W-:-:S07]  /*2030*/  IMAD.MOV.U32 R5, RZ, RZ, 0x1 ;  /* 0x00000001ff057424 */ /* 0x000fce00078e00ff */
.L_x_84:
[----:B------:R-:W-:-:S07]  /*2040*/  IADD3 R6, PT, PT, R6, 0x2, RZ ;  /* 0x0000000206067810 */ /* 0x000fce0007ffe0ff */
.L_x_82:
[----:B------:R-:W-:-:S13]  /*2050*/  LOP3.LUT P2, RZ, R0, 0x1, RZ, 0xc0, !PT ;  /* 0x0000000100ff7812 */ /* 0x000fda000784c0ff */
[----:B------:R-:W-:Y:S05]  /*2060*/  @!P2 BRA `(.L_x_76) ;  /* 0x000000000028a947 */ /* 0x000fea0003800000 */
[----:B01234-:R-:W0:Y:S01]  /*2070*/  S2R R8, SR_CgaCtaId ;  /* 0x0000000000087919 */ /* 0x01fe220000008800 */
[----:B------:R-:W-:-:S04]  /*2080*/  MOV R7, 0x400 ;  /* 0x0000040000077802 */ /* 0x000fc80000000f00 */
[----:B0-----:R-:W-:-:S05]  /*2090*/  LEA R7, R8, R7, 0x18 ;  /* 0x0000000708077211 */ /* 0x001fca00078ec0ff */
[----:B------:R-:W-:-:S05]  /*20a0*/  IMAD R7, R6, 0x4, R7 ;  /* 0x0000000406077824 */ /* 0x000fca00078e0207 */
[----:B------:R-:W0:Y:S02]  /*20b0*/  LDS R6, [R7] ;  /* 0x0000000007067984 */ /* 0x000e240000000800 */
[----:B0-----:R-:W-:-:S13]  /*20c0*/  ISETP.NE.AND P2, PT, R6, RZ, PT ;  /* 0x000000ff0600720c */ /* 0x001fda0003f45270 */
[----:B------:R-:W-:Y:S05]  /*20d0*/  @P2 BRA `(.L_x_76) ;  /* 0x00000000000c2947 */ /* 0x000fea0003800000 */
[----:B------:R-:W-:Y:S02]  /*20e0*/  IMAD R6, R0, 0x4, R7 ;  /* 0x0000000400067824 */ /* 0x000fe400078e0207 */
[----:B------:R-:W-:-:S03]  /*20f0*/  IMAD.MOV.U32 R5, RZ, RZ, 0x1 ;  /* 0x00000001ff057424 */ /* 0x000fc600078e00ff */
[----:B------:R0:W-:Y:S04]  /*2100*/  ATOMS.POPC.INC.32 RZ, [R6+URZ] ;  /* 0x0000000006ff7f8c */ /* 0x0001e8000d8000ff */
.L_x_76:
[----:B------:R-:W-:-:S13]  /*2110*/  ISETP.NE.AND P2, PT, R5, RZ, PT ;  /* 0x000000ff0500720c */ /* 0x000fda0003f45270 */
[----:B------:R-:W-:Y:S05]  /*2120*/  @P2 BRA `(.L_x_85) ;  /* 0x00000000001c2947 */ /* 0x000fea0003800000 */
[----:B01234-:R-:W0:Y:S01]  /*2130*/  S2R R8, SR_LANEID ;  /* 0x0000000000087919 */ /* 0x01fe220000000000 */
[----:B------:R-:W1:Y:S01]  /*2140*/  LDC.64 R6, c[0x0][0x388] ;  /* 0x0000e200ff067b82 */ /* 0x000e620000000a00 */
[----:B------:R-:W-:Y:S02]  /*2150*/  VOTEU.ANY UR5, UPT, PT ;  /* 0x0000000000057886 */ /* 0x000fe400038e0100 */
[----:B------:R-:W-:Y:S02]  /*2160*/  UFLO.U32 UR6, UR5 ;  /* 0x00000005000672bd */ /* 0x000fe400080e0000 */
[----:B------:R-:W1:Y:S04]  /*2170*/  POPC R5, UR5 ;  /* 0x0000000500057d09 */ /* 0x000e680008000000 */
[----:B0-----:R-:W-:-:S13]  /*2180*/  ISETP.EQ.U32.AND P2, PT, R8, UR6, PT ;  /* 0x0000000608007c0c */ /* 0x001fda000bf42070 */
[----:B-1----:R0:W-:Y:S02]  /*2190*/  @P2 REDG.E.ADD.STRONG.GPU desc[UR8][R6.64], R5 ;  /* 0x000000050600298e */ /* 0x0021e4000c12e108 */
.L_x_85:
[----:B------:R-:W-:-:S05]  /*21a0*/  IMAD.IADD R3, R2, 0x1, R3 ;  /* 0x0000000102037824 */ /* 0x000fca00078e0203 */
[----:B------:R-:W-:-:S13]  /*21b0*/  ISETP.GT.AND P2, PT, R3, UR4, PT ;  /* 0x0000000403007c0c */ /* 0x000fda000bf44270 */
[----:B------:R-:W-:Y:S05]  /*21c0*/  @!P2 BRA `(.L_x_86) ;  /* 0xfffffff80004a947 */ /* 0x000fea000383ffff */
.L_x_7:
[----:B------:R-:W-:Y:S05]  /*21d0*/  BSYNC.RECONVERGENT B2 ;  /* 0x0000000000027941 */ /* 0x000fea0003800200 */
.L_x_6:
[----:B------:R-:W-:Y:S01]  /*21e0*/  BAR.SYNC.DEFER_BLOCKING 0x0 ;  /* 0x0000000000007b1d */ /* 0x000fe20000010000 */
[----:B------:R-:W-:-:S13]  /*21f0*/  ISETP.GE.AND P0, PT, R13, R0, PT ;  /* 0x000000000d00720c */ /* 0x000fda0003f06270 */
[----:B------:R-:W-:Y:S05]  /*2200*/  @P0 EXIT ;  /* 0x000000000000094d */ /* 0x000fea0003800000 */
[----:B01----:R-:W0:Y:S01]  /*2210*/  I2F.U32.RP R7, R12 ;  /* 0x0000000c00077306 */ /* 0x003e220000209000 */
[----:B------:R-:W-:Y:S01]  /*2220*/  IMAD.IADD R5, R13, 0x1, R12 ;  /* 0x000000010d057824 */ /* 0x000fe200078e020c */
[----:B------:R-:W-:Y:S01]  /*2230*/  ISETP.NE.U32.AND P2, PT, R12, RZ, PT ;  /* 0x000000ff0c00720c */ /* 0x000fe20003f45070 */
[----:B------:R-:W-:Y:S03]  /*2240*/  BSSY.RECONVERGENT B0, `(.L_x_87) ;  /* 0x000002c000007945 */ /* 0x000fe60003800200 */
[----:B------:R-:W-:Y:S02]  /*2250*/  ISETP.GE.AND P0, PT, R5, R0, PT ;  /* 0x000000000500720c */ /* 0x000fe40003f06270 */
[----:B------:R-:W-:Y:S02]  /*2260*/  VIMNMX R4, PT, PT, R0, R5, !PT ;  /* 0x0000000500047248 */ /* 0x000fe40007fe0100 */
[----:B------:R-:W-:-:S04]  /*2270*/  SEL R6, RZ, 0x1, P0 ;  /* 0x00000001ff067807 */ /* 0x000fc80000000000 */
[----:B------:R-:W-:Y:S01]  /*2280*/  IADD3 R5, PT, PT, R4, -R5, -R6 ;  /* 0x8000000504057210 */ /* 0x000fe20007ffe806 */
[----:B0-----:R-:W0:Y:S02]  /*2290*/  MUFU.RCP R7, R7 ;  /* 0x0000000700077308 */ /* 0x001e240000001000 */
[----:B0-----:R-:W-:-:S06]  /*22a0*/  IADD3 R2, PT, PT, R7, 0xffffffe, RZ ;  /* 0x0ffffffe07027810 */ /* 0x001fcc0007ffe0ff */
[----:B------:R0:W1:Y:S02]  /*22b0*/  F2I.FTZ.U32.TRUNC.NTZ R3, R2 ;  /* 0x0000000200037305 */ /* 0x000064000021f000 */
[----:B0-----:R-:W-:Y:S02]  /*22c0*/  IMAD.MOV.U32 R2, RZ, RZ, RZ ;  /* 0x000000ffff027224 */ /* 0x001fe400078e00ff */
[----:B-1----:R-:W-:-:S04]  /*22d0*/  IMAD.MOV R9, RZ, RZ, -R3 ;  /* 0x000000ffff097224 */ /* 0x002fc800078e0a03 */
[----:B------:R-:W-:-:S04]  /*22e0*/  IMAD R9, R9, R12, RZ ;  /* 0x0000000c09097224 */ /* 0x000fc800078e02ff */
[----:B--234-:R-:W-:-:S06]  /*22f0*/  IMAD.HI.U32 R8, R3, R9, R2 ;  /* 0x0000000903087227 */ /* 0x01cfcc00078e0002 */
[----:B------:R-:W-:-:S04]  /*2300*/  IMAD.HI.U32 R3, R8, R5, RZ ;  /* 0x0000000508037227 */ /* 0x000fc800078e00ff */
[----:B------:R-:W-:-:S04]  /*2310*/  IMAD.MOV R2, RZ, RZ, -R3 ;  /* 0x000000ffff027224 */ /* 0x000fc800078e0a03 */
[----:B------:R-:W-:-:S05]  /*2320*/  IMAD R5, R12, R2, R5 ;  /* 0x000000020c057224 */ /* 0x000fca00078e0205 */
[----:B------:R-:W-:-:S13]  /*2330*/  ISETP.GE.U32.AND P0, PT, R5, R12, PT ;  /* 0x0000000c0500720c */ /* 0x000fda0003f06070 */
[----:B------:R-:W-:Y:S01]  /*2340*/  @P0 IADD3 R5, PT, PT, R5, -R12, RZ ;  /* 0x8000000c05050210 */ /* 0x000fe20007ffe0ff */
[----:B------:R-:W-:-:S03]  /*2350*/  @P0 VIADD R3, R3, 0x1 ;  /* 0x0000000103030836 */ /* 0x000fc60000000000 */
[----:B------:R-:W-:-:S13]  /*2360*/  ISETP.GE.U32.AND P1, PT, R5, R12, PT ;  /* 0x0000000c0500720c */ /* 0x000fda0003f26070 */
[----:B------:R-:W-:Y:S01]  /*2370*/  @P1 VIADD R3, R3, 0x1 ;  /* 0x0000000103031836 */ /* 0x000fe20000000000 */
[----:B------:R-:W-:-:S05]  /*2380*/  @!P2 LOP3.LUT R3, RZ, R12, RZ, 0x33, !PT ;  /* 0x0000000cff03a212 */ /* 0x000fca00078e33ff */
[----:B------:R-:W-:-:S05]  /*2390*/  IMAD.IADD R2, R6, 0x1, R3 ;  /* 0x0000000106027824 */ /* 0x000fca00078e0203 */
[C---:B------:R-:W-:Y:S02]  /*23a0*/  LOP3.LUT R3, R2.reuse, 0x3, RZ, 0xc0, !PT ;  /* 0x0000000302037812 */ /* 0x040fe400078ec0ff */
[----:B------:R-:W-:Y:S02]  /*23b0*/  ISETP.GE.U32.AND P1, PT, R2, 0x3, PT ;  /* 0x000000030200780c */ /* 0x000fe40003f26070 */
[----:B------:R-:W-:-:S13]  /*23c0*/  ISETP.NE.AND P0, PT, R3, 0x3, PT ;  /* 0x000000030300780c */ /* 0x000fda0003f05270 */
[----:B------:R-:W-:Y:S05]  /*23d0*/  @!P0 BRA `(.L_x_88) ;  /* 0x0000000000488947 */ /* 0x000fea0003800000 */
[----:B------:R-:W0:Y:S01]  /*23e0*/  S2UR UR5, SR_CgaCtaId ;  /* 0x00000000000579c3 */ /* 0x000e220000008800 */
[----:B------:R-:W-:Y:S01]  /*23f0*/  VIADD R2, R2, 0x1 ;  /* 0x0000000102027836 */ /* 0x000fe20000000000 */
[----:B------:R-:W-:-:S04]  /*2400*/  UMOV UR4, 0x400 ;  /* 0x0000040000047882 */ /* 0x000fc80000000000 */
[----:B------:R-:W-:Y:S02]  /*2410*/  LOP3.LUT R2, R2, 0x3, RZ, 0xc0, !PT ;  /* 0x0000000302027812 */ /* 0x000fe400078ec0ff */
[----:B------:R-:W1:Y:S02]  /*2420*/  LDC.64 R4, c[0x0][0x388] ;  /* 0x0000e200ff047b82 */ /* 0x000e640000000a00 */
[----:B------:R-:W-:Y:S01]  /*2430*/  IADD3 R6, PT, PT, -R2, RZ, RZ ;  /* 0x000000ff02067210 */ /* 0x000fe20007ffe1ff */
[----:B0-----:R-:W-:-:S06]  /*2440*/  ULEA UR4, UR5, UR4, 0x18 ;  /* 0x0000000405047291 */ /* 0x001fcc000f8ec0ff */
[----:B------:R-:W-:Y:S01]  /*2450*/  LEA R7, R13, UR4, 0x2 ;  /* 0x000000040d077c11 */ /* 0x000fe2000f8e10ff */
[----:B------:R-:W-:-:S07]  /*2460*/  IMAD R13, R2, R12, R13 ;  /* 0x0000000c020d7224 */ /* 0x000fce00078e020d */
.L_x_89:
[----:B------:R-:W-:Y:S01]  /*2470*/  IMAD R8, R0, 0x4, R7 ;  /* 0x0000000400087824 */ /* 0x000fe200078e0207 */
[----:B0-----:R0:W1:Y:S01]  /*2480*/  LDS R3, [R7] ;  /* 0x0000000007037984 */ /* 0x0010620000000800 */
[----:B------:R-:W-:-:S03]  /*2490*/  VIADD R6, R6, 0x1 ;  /* 0x0000000106067836 */ /* 0x000fc60000000000 */
[----:B------:R-:W2:Y:S02]  /*24a0*/  LDS R9, [R8] ;  /* 0x0000000008097984 */ /* 0x000ea40000000800 */
[----:B------:R-:W-:Y:S01]  /*24b0*/  ISETP.NE.AND P0, PT, R6, RZ, PT ;  /* 0x000000ff0600720c */ /* 0x000fe20003f05270 */
[----:B0-----:R-:W-:Y:S02]  /*24c0*/  IMAD R7, R12, 0x4, R7 ;  /* 0x000000040c077824 */ /* 0x001fe400078e0207 */
[----:B-1----:R-:W-:-:S05]  /*24d0*/  IMAD.WIDE R2, R3, 0x4, R4 ;  /* 0x0000000403027825 */ /* 0x002fca00078e0204 */
[----:B--2---:R0:W-:Y:S05]  /*24e0*/  STG.E desc[UR8][R2.64], R9 ;  /* 0x0000000902007986 */ /* 0x0041ea000c101908 */
[----:B------:R-:W-:Y:S05]  /*24f0*/  @P0 BRA `(.L_x_89) ;  /* 0xfffffffc00dc0947 */ /* 0x000fea000383ffff */
.L_x_88:
[----:B------:R-:W-:Y:S05]  /*2500*/  BSYNC.RECONVERGENT B0 ;  /* 0x0000000000007941 */ /* 0x000fea0003800200 */
.L_x_87:
[----:B------:R-:W-:Y:S05]  /*2510*/  @!P1 EXIT ;  /* 0x000000000000994d */ /* 0x000fea0003800000 */
[----:B------:R-:W1:Y:S01]  /*2520*/  S2UR UR5, SR_CgaCtaId ;  /* 0x00000000000579c3 */ /* 0x000e620000008800 */
[----:B------:R-:W-:Y:S01]  /*2530*/  SHF.L.U32 R15, R13, 0x2, RZ ;  /* 0x000000020d0f7819 */ /* 0x000fe200000006ff */
[----:B------:R-:W-:Y:S01]  /*2540*/  UMOV UR4, 0x400 ;  /* 0x0000040000047882 */ /* 0x000fe20000000000 */
[----:B------:R-:W-:Y:S02]  /*2550*/  IMAD R4, R12, 0xc, RZ ;  /* 0x0000000c0c047824 */ /* 0x000fe400078e02ff */
[C---:B------:R-:W-:Y:S01]  /*2560*/  IMAD.IADD R5, R0.reuse, 0x1, R13 ;  /* 0x0000000100057824 */ /* 0x040fe200078e020d */
[----:B------:R-:W-:Y:S01]  /*2570*/  LEA R23, R0, R15, 0x2 ;  /* 0x0000000f00177211 */ /* 0x000fe200078e10ff */
[C-C-:B------:R-:W-:Y:S01]  /*2580*/  IMAD R17, R12.reuse, 0x4, R15.reuse ;  /* 0x000000040c117824 */ /* 0x140fe200078e020f */
[----:B0-----:R-:W0:Y:S01]  /*2590*/  LDC.64 R2, c[0x0][0x388] ;  /* 0x0000e200ff027b82 */ /* 0x001e220000000a00 */
[----:B------:R-:W-:Y:S02]  /*25a0*/  IMAD R19, R12, 0x8, R15 ;  /* 0x000000080c137824 */ /* 0x000fe400078e020f */
[----:B------:R-:W-:-:S02]  /*25b0*/  IMAD R14, R5, 0x4, R4 ;  /* 0x00000004050e7824 */ /* 0x000fc400078e0204 */
[----:B------:R-:W-:Y:S02]  /*25c0*/  IMAD.IADD R21, R15, 0x1, R4 ;  /* 0x000000010f157824 */ /* 0x000fe400078e0204 */
[C---:B------:R-:W-:Y:S02]  /*25d0*/  IMAD R25, R0.reuse, 0x4, R17 ;  /* 0x0000000400197824 */ /* 0x040fe400078e0211 */
[----:B------:R-:W-:Y:S01]  /*25e0*/  IMAD R27, R0, 0x4, R19 ;  /* 0x00000004001b7824 */ /* 0x000fe200078e0213 */
[----:B-1----:R-:W-:-:S06]  /*25f0*/  ULEA UR4, UR5, UR4, 0x18 ;  /* 0x0000000405047291 */ /* 0x002fcc000f8ec0ff */
[----:B------:R-:W-:-:S07]  /*2600*/  IMAD.U32 R16, RZ, RZ, UR4 ;  /* 0x00000004ff107e24 */ /* 0x000fce000f8e00ff */
.L_x_90:
[--C-:B-1----:R-:W-:Y:S01]  /*2610*/  IMAD.IADD R4, R15, 0x1, R16.reuse ;  /* 0x000000010f047824 */ /* 0x102fe200078e0210 */
[-C--:B------:R-:W-:Y:S01]  /*2620*/  IADD3 R28, PT, PT, R21, R16.reuse, RZ ;  /* 0x00000010151c7210 */ /* 0x080fe20007ffe0ff */
[--C-:B------:R-:W-:Y:S01]  /*2630*/  IMAD.IADD R24, R17, 0x1, R16.reuse ;  /* 0x0000000111187824 */ /* 0x100fe200078e0210 */
[----:B------:R-:W-:Y:S01]  /*2640*/  IADD3 R22, PT, PT, R23, R16, RZ ;  /* 0x0000001017167210 */ /* 0x000fe20007ffe0ff */
[--C-:B------:R-:W-:Y:S01]  /*2650*/  IMAD.IADD R26, R19, 0x1, R16.reuse ;  /* 0x00000001131a7824 */ /* 0x100fe200078e0210 */
[----:B------:R-:W0:Y:S01]  /*2660*/  LDS R11, [R4] ;  /* 0x00000000040b7984 */ /* 0x000e220000000800 */
[--C-:B------:R-:W-:Y:S02]  /*2670*/  IMAD.IADD R29, R25, 0x1, R16.reuse ;  /* 0x00000001191d7824 */ /* 0x100fe400078e0210 */
[--C-:B------:R-:W-:Y:S01]  /*2680*/  IMAD.IADD R18, R27, 0x1, R16.reuse ;  /* 0x000000011b127824 */ /* 0x100fe200078e0210 */
[----:B------:R-:W1:Y:S01]  /*2690*/  LDS R5, [R24] ;  /* 0x0000000018057984 */ /* 0x000e620000000800 */
[----:B------:R-:W-:-:S02]  /*26a0*/  IMAD.IADD R20, R14, 0x1, R16 ;  /* 0x000000010e147824 */ /* 0x000fc400078e0210 */
[C---:B------:R-:W-:Y:S01]  /*26b0*/  IMAD R13, R12.reuse, 0x4, R13 ;  /* 0x000000040c0d7824 */ /* 0x040fe200078e020d */
[----:B------:R-:W2:Y:S01]  /*26c0*/  LDS R7, [R26] ;  /* 0x000000001a077984 */ /* 0x000ea20000000800 */
[----:B------:R-:W-:-:S03]  /*26d0*/  IMAD R16, R12, 0x10, R16 ;  /* 0x000000100c107824 */ /* 0x000fc600078e0210 */
[----:B------:R-:W3:Y:S01]  /*26e0*/  LDS R9, [R28] ;  /* 0x000000001c097984 */ /* 0x000ee20000000800 */
[----:B------:R-:W-:-:S03]  /*26f0*/  ISETP.GE.AND P0, PT, R13, R0, PT ;  /* 0x000000000d00720c */ /* 0x000fc60003f06270 */
[----:B------:R-:W4:Y:S04]  /*2700*/  LDS R22, [R22] ;  /* 0x0000000016167984 */ /* 0x000f280000000800 */
[----:B------:R-:W5:Y:S04]  /*2710*/  LDS R29, [R29] ;  /* 0x000000001d1d7984 */ /* 0x000f680000000800 */
[----:B------:R-:W5:Y:S04]  /*2720*/  LDS R18, [R18] ;  /* 0x0000000012127984 */ /* 0x000f680000000800 */
[----:B------:R-:W5:Y:S01]  /*2730*/  LDS R20, [R20] ;  /* 0x0000000014147984 */ /* 0x000f620000000800 */
[----:B0-----:R-:W-:-:S04]  /*2740*/  IMAD.WIDE R10, R11, 0x4, R2 ;  /* 0x000000040b0a7825 */ /* 0x001fc800078e0202 */
[----:B-1----:R-:W-:-:S04]  /*2750*/  IMAD.WIDE R4, R5, 0x4, R2 ;  /* 0x0000000405047825 */ /* 0x002fc800078e0202 */
[----:B--2---:R-:W-:-:S04]  /*2760*/  IMAD.WIDE R6, R7, 0x4, R2 ;  /* 0x0000000407067825 */ /* 0x004fc800078e0202 */
[----:B---3--:R-:W-:Y:S01]  /*2770*/  IMAD.WIDE R8, R9, 0x4, R2 ;  /* 0x0000000409087825 */ /* 0x008fe200078e0202 */
[----:B----4-:R1:W-:Y:S04]  /*2780*/  STG.E desc[UR8][R10.64], R22 ;  /* 0x000000160a007986 */ /* 0x0103e8000c101908 */
[----:B-----5:R1:W-:Y:S04]  /*2790*/  STG.E desc[UR8][R4.64], R29 ;  /* 0x0000001d04007986 */ /* 0x0203e8000c101908 */
[----:B------:R1:W-:Y:S04]  /*27a0*/  STG.E desc[UR8][R6.64], R18 ;  /* 0x0000001206007986 */ /* 0x0003e8000c101908 */
[----:B------:R1:W-:Y:S01]  /*27b0*/  STG.E desc[UR8][R8.64], R20 ;  /* 0x0000001408007986 */ /* 0x0003e2000c101908 */
[----:B------:R-:W-:Y:S05]  /*27c0*/  @!P0 BRA `(.L_x_90) ;  /* 0xfffffffc00908947 */ /* 0x000fea000383ffff */
[----:B------:R-:W-:Y:S05]  /*27d0*/  EXIT ;  /* 0x000000000000794d */ /* 0x000fea0003800000 */
.L_x_91:
[----:B------:R-:W-:-:S00]  /*27e0*/  BRA `(.L_x_91) ;  /* 0xfffffffc00fc7947 */ /* 0x000fc0000383ffff */
[----:B------:R-:W-:-:S00]  /*27f0*/  NOP ;  /* 0x0000000000007918 */ /* 0x000fc00000000000 */
        /* <DEDUP_REMOVED lines=8> */
.L_x_100:


//--------------------- .nv.shared._Z11count_gramsPiS_iii --------------------------
	.section	.nv.shared._Z11count_gramsPiS_iii,"aw",@nobits
	.sectionflags	@""
	.align	16
	.zero		1024


//--------------------- .nv.shared.reserved.0     --------------------------
	.section	.nv.shared.reserved.0,"aw",@nobits
	.weak		__nv_reservedSMEM_offset_0_alias
	.size		__nv_reservedSMEM_offset_0_alias, 0, 64
	.other		__nv_reservedSMEM_offset_0_alias,@"STO_CUDA_RESERVED_SHARED STV_DEFAULT"
__nv_reservedSMEM_offset_0_alias:
	.zero		0
	.zero		64


//--------------------- .nv.constant0._Z11count_gramsPiS_iii --------------------------
	.section	.nv.constant0._Z11count_gramsPiS_iii,"a",@progbits
	.sectionflags	@""
	.align	4
.nv.constant0._Z11count_gramsPiS_iii:
	.zero		924


//--------------------- SYMBOLS --------------------------

	.type		.nv.reservedSmem.offset0,@object
	.size		.nv.reservedSmem.offset0,0x4
	.type		.nv.reservedSmem.cap,@object
	.size		.nv.reservedSmem.cap,0x4
